	.target	sm_100a

	.elftype	@"ET_EXEC"


//--------------------- .note.nv.tkinfo           --------------------------
	.section	.note.nv.tkinfo,"",@"SHT_NOTE"
	.sectionflags	@"SHF_NOTE_NV_TKINFO"
	.tkinfo
        /*0018*/ 	.word	0x00000002
        /*0030*/ 	.string	""
        /*0030*/ 	.string	"ptxas"
        /*0030*/ 	.string	"Cuda compilation tools, release 13.0, V13.0.88"
        /*0030*/ 	.string	"Build cuda_13.0.r13.0/compiler.36424714_0"
        /*0030*/ 	.string	"-arch sm_100a -m 64 "



//--------------------- .note.nv.cuinfo           --------------------------
	.section	.note.nv.cuinfo,"",@"SHT_NOTE"
	.sectionflags	@"SHF_NOTE_NV_CUINFO"
        /*0018*/ 	.short	0x0002
        /*001a*/ 	.short	0x0064
        /*001c*/ 	.short	0x0082
	.zero		2


//--------------------- .nv.info                  --------------------------
	.section	.nv.info,"",@"SHT_CUDA_INFO"
	.align	4


	//----- nvinfo : EIATTR_REGCOUNT
	.align		4
        /*0000*/ 	.byte	0x04, 0x2f
        /*0002*/ 	.short	(.L_19 - .L_18)
	.align		4
.L_18:
        /*0004*/ 	.word	index@(_ZN7cutlass13device_kernelINS_4gemm6kernel13GemmUniversalIN4cute5tupleIJiiiiEEENS1_10collective13CollectiveMmaINS1_35MainloopSm100TmaUmmaWarpSpecializedILi88ELi2ELi4ENS5_IJNS4_1CILi2EEENSA_ILi1EEESC_EEEEENS5_IJNSA_ILi64EEENSA_ILi16EEESG_EEENS_6half_tENS5_IJlSC_lEEESI_SJ_NS4_8TiledMMAINS4_8MMA_AtomIJNS4_20SM100_MMA_F16BF16_SSISI_SI_fLi64ELi16ELNS4_4UMMA5MajorE0ELSO_0ELNSN_7ScaleInE0ELSP_0EEEEEENS4_6LayoutINS5_IJSC_SC_SC_EEENS5_IJNSA_ILi0EEESU_SU_EEEEENS5_IJNS4_10UnderscoreESX_SX_EEEEENS4_13SM90_TMA_LOADENS4_14ComposedLayoutINS4_7SwizzleILi1ELi4ELi3EEENS4_18smem_ptr_flag_bitsILi16EEENSS_INS5_IJNSA_ILi8EEESG_EEENS5_IJSG_SC_EEEEEEEvNS4_8identityENS4_23SM90_TMA_LOAD_MULTICASTES1A_vS1B_EENS_8epilogue10collective18CollectiveEpilogueINS1E_23Sm100TmaWarpSpecializedILi2ELi1ELi8ELb1ELb0EEEJSH_NS5_IJNSS_ISF_SC_EENSS_ISG_SC_EEEEESI_SJ_SI_SJ_NS1E_6fusion15FusionCallbacksIS1I_NS1M_17LinearCombinationISI_fSI_fLNS_15FloatRoundStyleE2EEESH_S1L_JEEENS4_5SM1004TMEM4LOAD26SM100_TMEM_LOAD_16dp256b2xES10_S1A_NS4_17SM75_U32x4_LDSM_NENS4_14SM90_TMA_STOREES1A_NS4_17SM90_U32x4_STSM_NENS4_39AutoVectorizingCopyWithAssumedAlignmentILi128EEEEEEvvEEEEvNT_6ParamsE)
        /*0008*/ 	.word	0x00000037


	//----- nvinfo : EIATTR_FRAME_SIZE
	.align		4
.L_19:
        /*000c*/ 	.byte	0x04, 0x11
        /*000e*/ 	.short	(.L_21 - .L_20)
	.align		4
.L_20:
        /*0010*/ 	.word	index@($__internal_2_$__cuda_sm10x_tcgen05_guardrail_trap_unallocated_columns_being_dealloced)
        /*0014*/ 	.word	0x00000000


	//----- nvinfo : EIATTR_FRAME_SIZE
	.align		4
.L_21:
        /*0018*/ 	.byte	0x04, 0x11
        /*001a*/ 	.short	(.L_23 - .L_22)
	.align		4
.L_22:
        /*001c*/ 	.word	index@($__internal_1_$__cuda_sm10x_tcgen05_guardrail_trap_phase_invalid_during_alloc)
        /*0020*/ 	.word	0x00000000


	//----- nvinfo : EIATTR_FRAME_SIZE
	.align		4
.L_23:
        /*0024*/ 	.byte	0x04, 0x11
        /*0026*/ 	.short	(.L_25 - .L_24)
	.align		4
.L_24:
        /*0028*/ 	.word	index@($__internal_0_$__cuda_sm10x_tcgen05_guardrail_trap_col_being_dealloced_not_returned_by_alloc)
        /*002c*/ 	.word	0x00000000


	//----- nvinfo : EIATTR_FRAME_SIZE
	.align		4
.L_25:
        /*0030*/ 	.byte	0x04, 0x11
        /*0032*/ 	.short	(.L_27 - .L_26)
	.align		4
.L_26:
        /*0034*/ 	.word	index@(_ZN7cutlass13device_kernelINS_4gemm6kernel13GemmUniversalIN4cute5tupleIJiiiiEEENS1_10collective13CollectiveMmaINS1_35MainloopSm100TmaUmmaWarpSpecializedILi88ELi2ELi4ENS5_IJNS4_1CILi2EEENSA_ILi1EEESC_EEEEENS5_IJNSA_ILi64EEENSA_ILi16EEESG_EEENS_6half_tENS5_IJlSC_lEEESI_SJ_NS4_8TiledMMAINS4_8MMA_AtomIJNS4_20SM100_MMA_F16BF16_SSISI_SI_fLi64ELi16ELNS4_4UMMA5MajorE0ELSO_0ELNSN_7ScaleInE0ELSP_0EEEEEENS4_6LayoutINS5_IJSC_SC_SC_EEENS5_IJNSA_ILi0EEESU_SU_EEEEENS5_IJNS4_10UnderscoreESX_SX_EEEEENS4_13SM90_TMA_LOADENS4_14ComposedLayoutINS4_7SwizzleILi1ELi4ELi3EEENS4_18smem_ptr_flag_bitsILi16EEENSS_INS5_IJNSA_ILi8EEESG_EEENS5_IJSG_SC_EEEEEEEvNS4_8identityENS4_23SM90_TMA_LOAD_MULTICASTES1A_vS1B_EENS_8epilogue10collective18CollectiveEpilogueINS1E_23Sm100TmaWarpSpecializedILi2ELi1ELi8ELb1ELb0EEEJSH_NS5_IJNSS_ISF_SC_EENSS_ISG_SC_EEEEESI_SJ_SI_SJ_NS1E_6fusion15FusionCallbacksIS1I_NS1M_17LinearCombinationISI_fSI_fLNS_15FloatRoundStyleE2EEESH_S1L_JEEENS4_5SM1004TMEM4LOAD26SM100_TMEM_LOAD_16dp256b2xES10_S1A_NS4_17SM75_U32x4_LDSM_NENS4_14SM90_TMA_STOREES1A_NS4_17SM90_U32x4_STSM_NENS4_39AutoVectorizingCopyWithAssumedAlignmentILi128EEEEEEvvEEEEvNT_6ParamsE)
        /*0038*/ 	.word	0x00000000


	//----- nvinfo : EIATTR_MIN_STACK_SIZE
	.align		4
.L_27:
        /*003c*/ 	.byte	0x04, 0x12
        /*003e*/ 	.short	(.L_29 - .L_28)
	.align		4
.L_28:
        /*0040*/ 	.word	index@(_ZN7cutlass13device_kernelINS_4gemm6kernel13GemmUniversalIN4cute5tupleIJiiiiEEENS1_10collective13CollectiveMmaINS1_35MainloopSm100TmaUmmaWarpSpecializedILi88ELi2ELi4ENS5_IJNS4_1CILi2EEENSA_ILi1EEESC_EEEEENS5_IJNSA_ILi64EEENSA_ILi16EEESG_EEENS_6half_tENS5_IJlSC_lEEESI_SJ_NS4_8TiledMMAINS4_8MMA_AtomIJNS4_20SM100_MMA_F16BF16_SSISI_SI_fLi64ELi16ELNS4_4UMMA5MajorE0ELSO_0ELNSN_7ScaleInE0ELSP_0EEEEEENS4_6LayoutINS5_IJSC_SC_SC_EEENS5_IJNSA_ILi0EEESU_SU_EEEEENS5_IJNS4_10UnderscoreESX_SX_EEEEENS4_13SM90_TMA_LOADENS4_14ComposedLayoutINS4_7SwizzleILi1ELi4ELi3EEENS4_18smem_ptr_flag_bitsILi16EEENSS_INS5_IJNSA_ILi8EEESG_EEENS5_IJSG_SC_EEEEEEEvNS4_8identityENS4_23SM90_TMA_LOAD_MULTICASTES1A_vS1B_EENS_8epilogue10collective18CollectiveEpilogueINS1E_23Sm100TmaWarpSpecializedILi2ELi1ELi8ELb1ELb0EEEJSH_NS5_IJNSS_ISF_SC_EENSS_ISG_SC_EEEEESI_SJ_SI_SJ_NS1E_6fusion15FusionCallbacksIS1I_NS1M_17LinearCombinationISI_fSI_fLNS_15FloatRoundStyleE2EEESH_S1L_JEEENS4_5SM1004TMEM4LOAD26SM100_TMEM_LOAD_16dp256b2xES10_S1A_NS4_17SM75_U32x4_LDSM_NENS4_14SM90_TMA_STOREES1A_NS4_17SM90_U32x4_STSM_NENS4_39AutoVectorizingCopyWithAssumedAlignmentILi128EEEEEEvvEEEEvNT_6ParamsE)
        /*0044*/ 	.word	0x00000000
.L_29:


//--------------------- .nv.compat                --------------------------
	.section	.nv.compat,"",@"SHT_CUDA_COMPAT_INFO"
	.align	4
        /*0000*/ 	.byte	0x02, 0x09, 0x01, 0x00, 0x02, 0x02, 0x02, 0x00, 0x02, 0x05, 0x05, 0x00, 0x03, 0x07, 0x01, 0x01
        /*0010*/ 	.byte	0x02, 0x03, 0x01, 0x00, 0x02, 0x06, 0x01, 0x00, 0x04, 0x0b, 0x08, 0x00, 0x09, 0x00, 0x00, 0x00
        /*0020*/ 	.byte	0x00, 0x00, 0x00, 0x00


//--------------------- .nv.info._ZN7cutlass13device_kernelINS_4gemm6kernel13GemmUniversalIN4cute5tupleIJiiiiEEENS1_10collective13CollectiveMmaINS1_35MainloopSm100TmaUmmaWarpSpecializedILi88ELi2ELi4ENS5_IJNS4_1CILi2EEENSA_ILi1EEESC_EEEEENS5_IJNSA_ILi64EEENSA_ILi16EEESG_EEENS_6half_tENS5_IJlSC_lEEESI_SJ_NS4_8TiledMMAINS4_8MMA_AtomIJNS4_20SM100_MMA_F16BF16_SSISI_SI_fLi64ELi16ELNS4_4UMMA5MajorE0ELSO_0ELNSN_7ScaleInE0ELSP_0EEEEEENS4_6LayoutINS5_IJSC_SC_SC_EEENS5_IJNSA_ILi0EEESU_SU_EEEEENS5_IJNS4_10UnderscoreESX_SX_EEEEENS4_13SM90_TMA_LOADENS4_14ComposedLayoutINS4_7SwizzleILi1ELi4ELi3EEENS4_18smem_ptr_flag_bitsILi16EEENSS_INS5_IJNSA_ILi8EEESG_EEENS5_IJSG_SC_EEEEEEEvNS4_8identityENS4_23SM90_TMA_LOAD_MULTICASTES1A_vS1B_EENS_8epilogue10collective18CollectiveEpilogueINS1E_23Sm100TmaWarpSpecializedILi2ELi1ELi8ELb1ELb0EEEJSH_NS5_IJNSS_ISF_SC_EENSS_ISG_SC_EEEEESI_SJ_SI_SJ_NS1E_6fusion15FusionCallbacksIS1I_NS1M_17LinearCombinationISI_fSI_fLNS_15FloatRoundStyleE2EEESH_S1L_JEEENS4_5SM1004TMEM4LOAD26SM100_TMEM_LOAD_16dp256b2xES10_S1A_NS4_17SM75_U32x4_LDSM_NENS4_14SM90_TMA_STOREES1A_NS4_17SM90_U32x4_STSM_NENS4_39AutoVectorizingCopyWithAssumedAlignmentILi128EEEEEEvvEEEEvNT_6ParamsE --------------------------
	.section	.nv.info._ZN7cutlass13device_kernelINS_4gemm6kernel13GemmUniversalIN4cute5tupleIJiiiiEEENS1_10collective13CollectiveMmaINS1_35MainloopSm100TmaUmmaWarpSpecializedILi88ELi2ELi4ENS5_IJNS4_1CILi2EEENSA_ILi1EEESC_EEEEENS5_IJNSA_ILi64EEENSA_ILi16EEESG_EEENS_6half_tENS5_IJlSC_lEEESI_SJ_NS4_8TiledMMAINS4_8MMA_AtomIJNS4_20SM100_MMA_F16BF16_SSISI_SI_fLi64ELi16ELNS4_4UMMA5MajorE0ELSO_0ELNSN_7ScaleInE0ELSP_0EEEEEENS4_6LayoutINS5_IJSC_SC_SC_EEENS5_IJNSA_ILi0EEESU_SU_EEEEENS5_IJNS4_10UnderscoreESX_SX_EEEEENS4_13SM90_TMA_LOADENS4_14ComposedLayoutINS4_7SwizzleILi1ELi4ELi3EEENS4_18smem_ptr_flag_bitsILi16EEENSS_INS5_IJNSA_ILi8EEESG_EEENS5_IJSG_SC_EEEEEEEvNS4_8identityENS4_23SM90_TMA_LOAD_MULTICASTES1A_vS1B_EENS_8epilogue10collective18CollectiveEpilogueINS1E_23Sm100TmaWarpSpecializedILi2ELi1ELi8ELb1ELb0EEEJSH_NS5_IJNSS_ISF_SC_EENSS_ISG_SC_EEEEESI_SJ_SI_SJ_NS1E_6fusion15FusionCallbacksIS1I_NS1M_17LinearCombinationISI_fSI_fLNS_15FloatRoundStyleE2EEESH_S1L_JEEENS4_5SM1004TMEM4LOAD26SM100_TMEM_LOAD_16dp256b2xES10_S1A_NS4_17SM75_U32x4_LDSM_NENS4_14SM90_TMA_STOREES1A_NS4_17SM90_U32x4_STSM_NENS4_39AutoVectorizingCopyWithAssumedAlignmentILi128EEEEEEvvEEEEvNT_6ParamsE,"",@"SHT_CUDA_INFO"
	.sectionflags	@""
	.align	4


	//----- nvinfo : EIATTR_CUDA_API_VERSION
	.align		4
        /*0000*/ 	.byte	0x04, 0x37
        /*0002*/ 	.short	(.L_31 - .L_30)
.L_30:
        /*0004*/ 	.word	0x00000082


	//----- nvinfo : EIATTR_KPARAM_INFO
	.align		4
.L_31:
        /*0008*/ 	.byte	0x04, 0x17
        /*000a*/ 	.short	(.L_33 - .L_32)
.L_32:
        /*000c*/ 	.word	0x00000000
        /*0010*/ 	.short	0x0000
        /*0012*/ 	.short	0x0000
        /*0014*/ 	.byte	0x00, 0xf0, 0x01, 0x20


	//----- nvinfo : EIATTR_AT_ENTRY_FRAGMENTS
	.align		4
.L_33:
        /*0018*/ 	.byte	0x04, 0x4f
        /*001a*/ 	.short	(.L_35 - .L_34)


	//   ....[0]....
.L_34:
        /*001c*/ 	.word	0x00000006


	//----- nvinfo : EIATTR_RESERVED_SMEM_USED
	.align		4
.L_35:
        /*0020*/ 	.byte	0x01, 0x41
	.zero		2


	//----- nvinfo : EIATTR_SPARSE_MMA_MASK
	.align		4
        /*0024*/ 	.byte	0x03, 0x50
        /*0026*/ 	.short	0x0000


	//----- nvinfo : EIATTR_TCGEN05_1CTA_USED
	.align		4
        /*0028*/ 	.byte	0x01, 0x51
	.zero		2


	//----- nvinfo : EIATTR_MAXREG_COUNT
	.align		4
        /*002c*/ 	.byte	0x03, 0x1b
        /*002e*/ 	.short	0x00ff


	//----- nvinfo : EIATTR_NUM_BARRIERS
	.align		4
        /*0030*/ 	.byte	0x02, 0x4c
        /*0032*/ 	.byte	0x07
	.zero		1


	//----- nvinfo : EIATTR_EXTERNS
	.align		4
        /*0034*/ 	.byte	0x04, 0x0f
        /*0036*/ 	.short	(.L_37 - .L_36)


	//   ....[0]....
	.align		4
.L_36:
        /*0038*/ 	.word	index@(__assertfail)


	//----- nvinfo : EIATTR_MERCURY_ISA_VERSION
	.align		4
.L_37:
        /*003c*/ 	.byte	0x03, 0x5f
        /*003e*/ 	.short	0x0101


	//----- nvinfo : EIATTR_INT_WARP_WIDE_INSTR_OFFSETS
	.align		4
        /*0040*/ 	.byte	0x04, 0x31
        /*0042*/ 	.short	(.L_39 - .L_38)


	//   ....[0]....
.L_38:
        /*0044*/ 	.word	0x00004890


	//   ....[1]....
        /*0048*/ 	.word	0x000048b0


	//   ....[2]....
        /*004c*/ 	.word	0x000048e0


	//   ....[3]....
        /*0050*/ 	.word	0x000054d0


	//   ....[4]....
        /*0054*/ 	.word	0x000055f0


	//----- nvinfo : EIATTR_COOP_GROUP_MASK_REGIDS
	.align		4
.L_39:
        /*0058*/ 	.byte	0x04, 0x29
        /*005a*/ 	.short	(.L_41 - .L_40)


	//   ....[0]....
.L_40:
        /*005c*/ 	.word	0xffffffff


	//   ....[1]....
        /*0060*/ 	.word	0xffffffff


	//   ....[2]....
        /*0064*/ 	.word	0xffffffff


	//   ....[3]....
        /*0068*/ 	.word	0xffffffff


	//   ....[4]....
        /*006c*/ 	.word	0xffffffff


	//   ....[5]....
        /*0070*/ 	.word	0xffffffff


	//   ....[6]....
        /*0074*/ 	.word	0xffffffff


	//   ....[7]....
        /*0078*/ 	.word	0xffffffff


	//   ....[8]....
        /*007c*/ 	.word	0xffffffff


	//   ....[9]....
        /*0080*/ 	.word	0xffffffff


	//   ....[10]....
        /*0084*/ 	.word	0xffffffff


	//   ....[11]....
        /*0088*/ 	.word	0xffffffff


	//   ....[12]....
        /*008c*/ 	.word	0xffffffff


	//   ....[13]....
        /*0090*/ 	.word	0xffffffff


	//----- nvinfo : EIATTR_COOP_GROUP_INSTR_OFFSETS
	.align		4
.L_41:
        /*0094*/ 	.byte	0x04, 0x28
        /*0096*/ 	.short	(.L_43 - .L_42)


	//   ....[0]....
.L_42:
        /*0098*/ 	.word	0x00000080


	//   ....[1]....
        /*009c*/ 	.word	0x000004e0


	//   ....[2]....
        /*00a0*/ 	.word	0x00001120


	//   ....[3]....
        /*00a4*/ 	.word	0x00001280


	//   ....[4]....
        /*00a8*/ 	.word	0x00001380


	//   ....[5]....
        /*00ac*/ 	.word	0x000014f0


	//   ....[6]....
        /*00b0*/ 	.word	0x00001690


	//   ....[7]....
        /*00b4*/ 	.word	0x00001850


	//   ....[8]....
        /*00b8*/ 	.word	0x00002a50


	//   ....[9]....
        /*00bc*/ 	.word	0x00003bd0


	//   ....[10]....
        /*00c0*/ 	.word	0x00003de0


	//   ....[11]....
        /*00c4*/ 	.word	0x00003e10


	//   ....[12]....
        /*00c8*/ 	.word	0x00004770


	//   ....[13]....
        /*00cc*/ 	.word	0x000049a0


	//----- nvinfo : EIATTR_VRC_CTA_INIT_COUNT
	.align		4
.L_43:
        /*00d0*/ 	.byte	0x02, 0x4a
        /*00d2*/ 	.byte	0x80
	.zero		1


	//----- nvinfo : EIATTR_SYSCALL_OFFSETS
	.align		4
        /*00d4*/ 	.byte	0x04, 0x46
        /*00d6*/ 	.short	(.L_45 - .L_44)


	//   ....[0]....
.L_44:
        /*00d8*/ 	.word	0x00006200


	//   ....[1]....
        /*00dc*/ 	.word	0x000062f0


	//   ....[2]....
        /*00e0*/ 	.word	0x000069d0


	//----- nvinfo : EIATTR_MBARRIER_INSTR_OFFSETS
	.align		4
.L_45:
        /*00e4*/ 	.byte	0x04, 0x39
        /*00e6*/ 	.short	(.L_47 - .L_46)


	//   ....[0]....
.L_46:
        /*00e8*/ 	.word	0x00000600
        /*00ec*/ 	.word	0x000000ff
        /*00f0*/ 	.word	0x00000000
        /*00f4*/ 	.short	0x0100
        /*00f6*/ 	.byte	0x04
	.zero		1


	//   ....[1]....
        /*00f8*/ 	.word	0x00000610
        /*00fc*/ 	.word	0x000000ff
        /*0100*/ 	.word	0x000002c0
        /*0104*/ 	.short	0x0100
        /*0106*/ 	.byte	0x04
	.zero		1


	//   ....[2]....
        /*0108*/ 	.word	0x00000620
        /*010c*/ 	.word	0x000000ff
        /*0110*/ 	.word	0x00000008
        /*0114*/ 	.short	0x0100
        /*0116*/ 	.byte	0x04
	.zero		1


	//   ....[3]....
        /*0118*/ 	.word	0x00000630
        /*011c*/ 	.word	0x000000ff
        /*0120*/ 	.word	0x000002c8
        /*0124*/ 	.short	0x0100
        /*0126*/ 	.byte	0x04
	.zero		1


	//   ....[4]....
        /*0128*/ 	.word	0x00000640
        /*012c*/ 	.word	0x000000ff
        /*0130*/ 	.word	0x00000010
        /*0134*/ 	.short	0x0100
        /*0136*/ 	.byte	0x04
	.zero		1


	//   ....[5]....
        /*0138*/ 	.word	0x00000650
        /*013c*/ 	.word	0x000000ff
        /*0140*/ 	.word	0x000002d0
        /*0144*/ 	.short	0x0100
        /*0146*/ 	.byte	0x04
	.zero		1


	//   ....[6]....
        /*0148*/ 	.word	0x00000660
        /*014c*/ 	.word	0x000000ff
        /*0150*/ 	.word	0x00000018
        /*0154*/ 	.short	0x0100
        /*0156*/ 	.byte	0x04
	.zero		1


	//   ....[7]....
        /*0158*/ 	.word	0x00000670
        /*015c*/ 	.word	0x000000ff
        /*0160*/ 	.word	0x000002d8
        /*0164*/ 	.short	0x0100
        /*0166*/ 	.byte	0x04
	.zero		1


	//   ....[8]....
        /*0168*/ 	.word	0x00000680
        /*016c*/ 	.word	0x000000ff
        /*0170*/ 	.word	0x00000020
        /*0174*/ 	.short	0x0100
        /*0176*/ 	.byte	0x04
	.zero		1


	//   ....[9]....
        /*0178*/ 	.word	0x00000690
        /*017c*/ 	.word	0x000000ff
        /*0180*/ 	.word	0x000002e0
        /*0184*/ 	.short	0x0100
        /*0186*/ 	.byte	0x04
	.zero		1


	//   ....[10]....
        /*0188*/ 	.word	0x000006a0
        /*018c*/ 	.word	0x000000ff
        /*0190*/ 	.word	0x00000028
        /*0194*/ 	.short	0x0100
        /*0196*/ 	.byte	0x04
	.zero		1


	//   ....[11]....
        /*0198*/ 	.word	0x000006b0
        /*019c*/ 	.word	0x000000ff
        /*01a0*/ 	.word	0x000002e8
        /*01a4*/ 	.short	0x0100
        /*01a6*/ 	.byte	0x04
	.zero		1


	//   ....[12]....
        /*01a8*/ 	.word	0x000006c0
        /*01ac*/ 	.word	0x000000ff
        /*01b0*/ 	.word	0x00000030
        /*01b4*/ 	.short	0x0100
        /*01b6*/ 	.byte	0x04
	.zero		1


	//   ....[13]....
        /*01b8*/ 	.word	0x000006d0
        /*01bc*/ 	.word	0x000000ff
        /*01c0*/ 	.word	0x000002f0
        /*01c4*/ 	.short	0x0100
        /*01c6*/ 	.byte	0x04
	.zero		1


	//   ....[14]....
        /*01c8*/ 	.word	0x000006e0
        /*01cc*/ 	.word	0x000000ff
        /*01d0*/ 	.word	0x00000038
        /*01d4*/ 	.short	0x0100
        /*01d6*/ 	.byte	0x04
	.zero		1


	//   ....[15]....
        /*01d8*/ 	.word	0x000006f0
        /*01dc*/ 	.word	0x000000ff
        /*01e0*/ 	.word	0x000002f8
        /*01e4*/ 	.short	0x0100
        /*01e6*/ 	.byte	0x04
	.zero		1


	//   ....[16]....
        /*01e8*/ 	.word	0x00000700
        /*01ec*/ 	.word	0x000000ff
        /*01f0*/ 	.word	0x00000040
        /*01f4*/ 	.short	0x0100
        /*01f6*/ 	.byte	0x04
	.zero		1


	//   ....[17]....
        /*01f8*/ 	.word	0x00000710
        /*01fc*/ 	.word	0x000000ff
        /*0200*/ 	.word	0x00000300
        /*0204*/ 	.short	0x0100
        /*0206*/ 	.byte	0x04
	.zero		1


	//   ....[18]....
        /*0208*/ 	.word	0x00000720
        /*020c*/ 	.word	0x000000ff
        /*0210*/ 	.word	0x00000048
        /*0214*/ 	.short	0x0100
        /*0216*/ 	.byte	0x04
	.zero		1


	//   ....[19]....
        /*0218*/ 	.word	0x00000730
        /*021c*/ 	.word	0x000000ff
        /*0220*/ 	.word	0x00000308
        /*0224*/ 	.short	0x0100
        /*0226*/ 	.byte	0x04
	.zero		1


	//   ....[20]....
        /*0228*/ 	.word	0x00000740
        /*022c*/ 	.word	0x000000ff
        /*0230*/ 	.word	0x00000050
        /*0234*/ 	.short	0x0100
        /*0236*/ 	.byte	0x04
	.zero		1


	//   ....[21]....
        /*0238*/ 	.word	0x00000750
        /*023c*/ 	.word	0x000000ff
        /*0240*/ 	.word	0x00000310
        /*0244*/ 	.short	0x0100
        /*0246*/ 	.byte	0x04
	.zero		1


	//   ....[22]....
        /*0248*/ 	.word	0x00000760
        /*024c*/ 	.word	0x000000ff
        /*0250*/ 	.word	0x00000058
        /*0254*/ 	.short	0x0100
        /*0256*/ 	.byte	0x04
	.zero		1


	//   ....[23]....
        /*0258*/ 	.word	0x00000770
        /*025c*/ 	.word	0x000000ff
        /*0260*/ 	.word	0x00000318
        /*0264*/ 	.short	0x0100
        /*0266*/ 	.byte	0x04
	.zero		1


	//   ....[24]....
        /*0268*/ 	.word	0x00000780
        /*026c*/ 	.word	0x000000ff
        /*0270*/ 	.word	0x00000060
        /*0274*/ 	.short	0x0100
        /*0276*/ 	.byte	0x04
	.zero		1


	//   ....[25]....
        /*0278*/ 	.word	0x00000790
        /*027c*/ 	.word	0x000000ff
        /*0280*/ 	.word	0x00000320
        /*0284*/ 	.short	0x0100
        /*0286*/ 	.byte	0x04
	.zero		1


	//   ....[26]....
        /*0288*/ 	.word	0x000007a0
        /*028c*/ 	.word	0x000000ff
        /*0290*/ 	.word	0x00000068
        /*0294*/ 	.short	0x0100
        /*0296*/ 	.byte	0x04
	.zero		1


	//   ....[27]....
        /*0298*/ 	.word	0x000007b0
        /*029c*/ 	.word	0x000000ff
        /*02a0*/ 	.word	0x00000328
        /*02a4*/ 	.short	0x0100
        /*02a6*/ 	.byte	0x04
	.zero		1


	//   ....[28]....
        /*02a8*/ 	.word	0x000007c0
        /*02ac*/ 	.word	0x000000ff
        /*02b0*/ 	.word	0x00000070
        /*02b4*/ 	.short	0x0100
        /*02b6*/ 	.byte	0x04
	.zero		1


	//   ....[29]....
        /*02b8*/ 	.word	0x000007d0
        /*02bc*/ 	.word	0x000000ff
        /*02c0*/ 	.word	0x00000330
        /*02c4*/ 	.short	0x0100
        /*02c6*/ 	.byte	0x04
	.zero		1


	//   ....[30]....
        /*02c8*/ 	.word	0x000007e0
        /*02cc*/ 	.word	0x000000ff
        /*02d0*/ 	.word	0x00000078
        /*02d4*/ 	.short	0x0100
        /*02d6*/ 	.byte	0x04
	.zero		1


	//   ....[31]....
        /*02d8*/ 	.word	0x000007f0
        /*02dc*/ 	.word	0x000000ff
        /*02e0*/ 	.word	0x00000338
        /*02e4*/ 	.short	0x0100
        /*02e6*/ 	.byte	0x04
	.zero		1


	//   ....[32]....
        /*02e8*/ 	.word	0x00000800
        /*02ec*/ 	.word	0x000000ff
        /*02f0*/ 	.word	0x00000080
        /*02f4*/ 	.short	0x0100
        /*02f6*/ 	.byte	0x04
	.zero		1


	//   ....[33]....
        /*02f8*/ 	.word	0x00000810
        /*02fc*/ 	.word	0x000000ff
        /*0300*/ 	.word	0x00000340
        /*0304*/ 	.short	0x0100
        /*0306*/ 	.byte	0x04
	.zero		1


	//   ....[34]....
        /*0308*/ 	.word	0x00000820
        /*030c*/ 	.word	0x000000ff
        /*0310*/ 	.word	0x00000088
        /*0314*/ 	.short	0x0100
        /*0316*/ 	.byte	0x04
	.zero		1


	//   ....[35]....
        /*0318*/ 	.word	0x00000830
        /*031c*/ 	.word	0x000000ff
        /*0320*/ 	.word	0x00000348
        /*0324*/ 	.short	0x0100
        /*0326*/ 	.byte	0x04
	.zero		1


	//   ....[36]....
        /*0328*/ 	.word	0x00000840
        /*032c*/ 	.word	0x000000ff
        /*0330*/ 	.word	0x00000090
        /*0334*/ 	.short	0x0100
        /*0336*/ 	.byte	0x04
	.zero		1


	//   ....[37]....
        /*0338*/ 	.word	0x00000850
        /*033c*/ 	.word	0x000000ff
        /*0340*/ 	.word	0x00000350
        /*0344*/ 	.short	0x0100
        /*0346*/ 	.byte	0x04
	.zero		1


	//   ....[38]....
        /*0348*/ 	.word	0x00000860
        /*034c*/ 	.word	0x000000ff
        /*0350*/ 	.word	0x00000098
        /*0354*/ 	.short	0x0100
        /*0356*/ 	.byte	0x04
	.zero		1


	//   ....[39]....
        /*0358*/ 	.word	0x00000870
        /*035c*/ 	.word	0x000000ff
        /*0360*/ 	.word	0x00000358
        /*0364*/ 	.short	0x0100
        /*0366*/ 	.byte	0x04
	.zero		1


	//   ....[40]....
        /*0368*/ 	.word	0x00000880
        /*036c*/ 	.word	0x000000ff
        /*0370*/ 	.word	0x000000a0
        /*0374*/ 	.short	0x0100
        /*0376*/ 	.byte	0x04
	.zero		1


	//   ....[41]....
        /*0378*/ 	.word	0x00000890
        /*037c*/ 	.word	0x000000ff
        /*0380*/ 	.word	0x00000360
        /*0384*/ 	.short	0x0100
        /*0386*/ 	.byte	0x04
	.zero		1


	//   ....[42]....
        /*0388*/ 	.word	0x000008a0
        /*038c*/ 	.word	0x000000ff
        /*0390*/ 	.word	0x000000a8
        /*0394*/ 	.short	0x0100
        /*0396*/ 	.byte	0x04
	.zero		1


	//   ....[43]....
        /*0398*/ 	.word	0x000008b0
        /*039c*/ 	.word	0x000000ff
        /*03a0*/ 	.word	0x00000368
        /*03a4*/ 	.short	0x0100
        /*03a6*/ 	.byte	0x04
	.zero		1


	//   ....[44]....
        /*03a8*/ 	.word	0x000008c0
        /*03ac*/ 	.word	0x000000ff
        /*03b0*/ 	.word	0x000000b0
        /*03b4*/ 	.short	0x0100
        /*03b6*/ 	.byte	0x04
	.zero		1


	//   ....[45]....
        /*03b8*/ 	.word	0x000008d0
        /*03bc*/ 	.word	0x000000ff
        /*03c0*/ 	.word	0x00000370
        /*03c4*/ 	.short	0x0100
        /*03c6*/ 	.byte	0x04
	.zero		1


	//   ....[46]....
        /*03c8*/ 	.word	0x000008e0
        /*03cc*/ 	.word	0x000000ff
        /*03d0*/ 	.word	0x000000b8
        /*03d4*/ 	.short	0x0100
        /*03d6*/ 	.byte	0x04
	.zero		1


	//   ....[47]....
        /*03d8*/ 	.word	0x000008f0
        /*03dc*/ 	.word	0x000000ff
        /*03e0*/ 	.word	0x00000378
        /*03e4*/ 	.short	0x0100
        /*03e6*/ 	.byte	0x04
	.zero		1


	//   ....[48]....
        /*03e8*/ 	.word	0x00000900
        /*03ec*/ 	.word	0x000000ff
        /*03f0*/ 	.word	0x000000c0
        /*03f4*/ 	.short	0x0100
        /*03f6*/ 	.byte	0x04
	.zero		1


	//   ....[49]....
        /*03f8*/ 	.word	0x00000910
        /*03fc*/ 	.word	0x000000ff
        /*0400*/ 	.word	0x00000380
        /*0404*/ 	.short	0x0100
        /*0406*/ 	.byte	0x04
	.zero		1


	//   ....[50]....
        /*0408*/ 	.word	0x00000920
        /*040c*/ 	.word	0x000000ff
        /*0410*/ 	.word	0x000000c8
        /*0414*/ 	.short	0x0100
        /*0416*/ 	.byte	0x04
	.zero		1


	//   ....[51]....
        /*0418*/ 	.word	0x00000930
        /*041c*/ 	.word	0x000000ff
        /*0420*/ 	.word	0x00000388
        /*0424*/ 	.short	0x0100
        /*0426*/ 	.byte	0x04
	.zero		1


	//   ....[52]....
        /*0428*/ 	.word	0x00000940
        /*042c*/ 	.word	0x000000ff
        /*0430*/ 	.word	0x000000d0
        /*0434*/ 	.short	0x0100
        /*0436*/ 	.byte	0x04
	.zero		1


	//   ....[53]....
        /*0438*/ 	.word	0x00000950
        /*043c*/ 	.word	0x000000ff
        /*0440*/ 	.word	0x00000390
        /*0444*/ 	.short	0x0100
        /*0446*/ 	.byte	0x04
	.zero		1


	//   ....[54]....
        /*0448*/ 	.word	0x00000960
        /*044c*/ 	.word	0x000000ff
        /*0450*/ 	.word	0x000000d8
        /*0454*/ 	.short	0x0100
        /*0456*/ 	.byte	0x04
	.zero		1


	//   ....[55]....
        /*0458*/ 	.word	0x00000970
        /*045c*/ 	.word	0x000000ff
        /*0460*/ 	.word	0x00000398
        /*0464*/ 	.short	0x0100
        /*0466*/ 	.byte	0x04
	.zero		1


	//   ....[56]....
        /*0468*/ 	.word	0x00000980
        /*046c*/ 	.word	0x000000ff
        /*0470*/ 	.word	0x000000e0
        /*0474*/ 	.short	0x0100
        /*0476*/ 	.byte	0x04
	.zero		1


	//   ....[57]....
        /*0478*/ 	.word	0x00000990
        /*047c*/ 	.word	0x000000ff
        /*0480*/ 	.word	0x000003a0
        /*0484*/ 	.short	0x0100
        /*0486*/ 	.byte	0x04
	.zero		1


	//   ....[58]....
        /*0488*/ 	.word	0x000009a0
        /*048c*/ 	.word	0x000000ff
        /*0490*/ 	.word	0x000000e8
        /*0494*/ 	.short	0x0100
        /*0496*/ 	.byte	0x04
	.zero		1


	//   ....[59]....
        /*0498*/ 	.word	0x000009b0
        /*049c*/ 	.word	0x000000ff
        /*04a0*/ 	.word	0x000003a8
        /*04a4*/ 	.short	0x0100
        /*04a6*/ 	.byte	0x04
	.zero		1


	//   ....[60]....
        /*04a8*/ 	.word	0x000009c0
        /*04ac*/ 	.word	0x000000ff
        /*04b0*/ 	.word	0x000000f0
        /*04b4*/ 	.short	0x0100
        /*04b6*/ 	.byte	0x04
	.zero		1


	//   ....[61]....
        /*04b8*/ 	.word	0x000009d0
        /*04bc*/ 	.word	0x000000ff
        /*04c0*/ 	.word	0x000003b0
        /*04c4*/ 	.short	0x0100
        /*04c6*/ 	.byte	0x04
	.zero		1


	//   ....[62]....
        /*04c8*/ 	.word	0x000009e0
        /*04cc*/ 	.word	0x000000ff
        /*04d0*/ 	.word	0x000000f8
        /*04d4*/ 	.short	0x0100
        /*04d6*/ 	.byte	0x04
	.zero		1


	//   ....[63]....
        /*04d8*/ 	.word	0x000009f0
        /*04dc*/ 	.word	0x000000ff
        /*04e0*/ 	.word	0x000003b8
        /*04e4*/ 	.short	0x0100
        /*04e6*/ 	.byte	0x04
	.zero		1


	//   ....[64]....
        /*04e8*/ 	.word	0x00000a00
        /*04ec*/ 	.word	0x000000ff
        /*04f0*/ 	.word	0x00000100
        /*04f4*/ 	.short	0x0100
        /*04f6*/ 	.byte	0x04
	.zero		1


	//   ....[65]....
        /*04f8*/ 	.word	0x00000a10
        /*04fc*/ 	.word	0x000000ff
        /*0500*/ 	.word	0x000003c0
        /*0504*/ 	.short	0x0100
        /*0506*/ 	.byte	0x04
	.zero		1


	//   ....[66]....
        /*0508*/ 	.word	0x00000a20
        /*050c*/ 	.word	0x000000ff
        /*0510*/ 	.word	0x00000108
        /*0514*/ 	.short	0x0100
        /*0516*/ 	.byte	0x04
	.zero		1


	//   ....[67]....
        /*0518*/ 	.word	0x00000a30
        /*051c*/ 	.word	0x000000ff
        /*0520*/ 	.word	0x000003c8
        /*0524*/ 	.short	0x0100
        /*0526*/ 	.byte	0x04
	.zero		1


	//   ....[68]....
        /*0528*/ 	.word	0x00000a40
        /*052c*/ 	.word	0x000000ff
        /*0530*/ 	.word	0x00000110
        /*0534*/ 	.short	0x0100
        /*0536*/ 	.byte	0x04
	.zero		1


	//   ....[69]....
        /*0538*/ 	.word	0x00000a50
        /*053c*/ 	.word	0x000000ff
        /*0540*/ 	.word	0x000003d0
        /*0544*/ 	.short	0x0100
        /*0546*/ 	.byte	0x04
	.zero		1


	//   ....[70]....
        /*0548*/ 	.word	0x00000a60
        /*054c*/ 	.word	0x000000ff
        /*0550*/ 	.word	0x00000118
        /*0554*/ 	.short	0x0100
        /*0556*/ 	.byte	0x04
	.zero		1


	//   ....[71]....
        /*0558*/ 	.word	0x00000a70
        /*055c*/ 	.word	0x000000ff
        /*0560*/ 	.word	0x000003d8
        /*0564*/ 	.short	0x0100
        /*0566*/ 	.byte	0x04
	.zero		1


	//   ....[72]....
        /*0568*/ 	.word	0x00000a80
        /*056c*/ 	.word	0x000000ff
        /*0570*/ 	.word	0x00000120
        /*0574*/ 	.short	0x0100
        /*0576*/ 	.byte	0x04
	.zero		1


	//   ....[73]....
        /*0578*/ 	.word	0x00000a90
        /*057c*/ 	.word	0x000000ff
        /*0580*/ 	.word	0x000003e0
        /*0584*/ 	.short	0x0100
        /*0586*/ 	.byte	0x04
	.zero		1


	//   ....[74]....
        /*0588*/ 	.word	0x00000aa0
        /*058c*/ 	.word	0x000000ff
        /*0590*/ 	.word	0x00000128
        /*0594*/ 	.short	0x0100
        /*0596*/ 	.byte	0x04
	.zero		1


	//   ....[75]....
        /*0598*/ 	.word	0x00000ab0
        /*059c*/ 	.word	0x000000ff
        /*05a0*/ 	.word	0x000003e8
        /*05a4*/ 	.short	0x0100
        /*05a6*/ 	.byte	0x04
	.zero		1


	//   ....[76]....
        /*05a8*/ 	.word	0x00000ac0
        /*05ac*/ 	.word	0x000000ff
        /*05b0*/ 	.word	0x00000130
        /*05b4*/ 	.short	0x0100
        /*05b6*/ 	.byte	0x04
	.zero		1


	//   ....[77]....
        /*05b8*/ 	.word	0x00000ad0
        /*05bc*/ 	.word	0x000000ff
        /*05c0*/ 	.word	0x000003f0
        /*05c4*/ 	.short	0x0100
        /*05c6*/ 	.byte	0x04
	.zero		1


	//   ....[78]....
        /*05c8*/ 	.word	0x00000ae0
        /*05cc*/ 	.word	0x000000ff
        /*05d0*/ 	.word	0x00000138
        /*05d4*/ 	.short	0x0100
        /*05d6*/ 	.byte	0x04
	.zero		1


	//   ....[79]....
        /*05d8*/ 	.word	0x00000af0
        /*05dc*/ 	.word	0x000000ff
        /*05e0*/ 	.word	0x000003f8
        /*05e4*/ 	.short	0x0100
        /*05e6*/ 	.byte	0x04
	.zero		1


	//   ....[80]....
        /*05e8*/ 	.word	0x00000b00
        /*05ec*/ 	.word	0x000000ff
        /*05f0*/ 	.word	0x00000140
        /*05f4*/ 	.short	0x0100
        /*05f6*/ 	.byte	0x04
	.zero		1


	//   ....[81]....
        /*05f8*/ 	.word	0x00000b10
        /*05fc*/ 	.word	0x000000ff
        /*0600*/ 	.word	0x00000400
        /*0604*/ 	.short	0x0100
        /*0606*/ 	.byte	0x04
	.zero		1


	//   ....[82]....
        /*0608*/ 	.word	0x00000b20
        /*060c*/ 	.word	0x000000ff
        /*0610*/ 	.word	0x00000148
        /*0614*/ 	.short	0x0100
        /*0616*/ 	.byte	0x04
	.zero		1


	//   ....[83]....
        /*0618*/ 	.word	0x00000b30
        /*061c*/ 	.word	0x000000ff
        /*0620*/ 	.word	0x00000408
        /*0624*/ 	.short	0x0100
        /*0626*/ 	.byte	0x04
	.zero		1


	//   ....[84]....
        /*0628*/ 	.word	0x00000b40
        /*062c*/ 	.word	0x000000ff
        /*0630*/ 	.word	0x00000150
        /*0634*/ 	.short	0x0100
        /*0636*/ 	.byte	0x04
	.zero		1


	//   ....[85]....
        /*0638*/ 	.word	0x00000b50
        /*063c*/ 	.word	0x000000ff
        /*0640*/ 	.word	0x00000410
        /*0644*/ 	.short	0x0100
        /*0646*/ 	.byte	0x04
	.zero		1


	//   ....[86]....
        /*0648*/ 	.word	0x00000b60
        /*064c*/ 	.word	0x000000ff
        /*0650*/ 	.word	0x00000158
        /*0654*/ 	.short	0x0100
        /*0656*/ 	.byte	0x04
	.zero		1


	//   ....[87]....
        /*0658*/ 	.word	0x00000b70
        /*065c*/ 	.word	0x000000ff
        /*0660*/ 	.word	0x00000418
        /*0664*/ 	.short	0x0100
        /*0666*/ 	.byte	0x04
	.zero		1


	//   ....[88]....
        /*0668*/ 	.word	0x00000b80
        /*066c*/ 	.word	0x000000ff
        /*0670*/ 	.word	0x00000160
        /*0674*/ 	.short	0x0100
        /*0676*/ 	.byte	0x04
	.zero		1


	//   ....[89]....
        /*0678*/ 	.word	0x00000b90
        /*067c*/ 	.word	0x000000ff
        /*0680*/ 	.word	0x00000420
        /*0684*/ 	.short	0x0100
        /*0686*/ 	.byte	0x04
	.zero		1


	//   ....[90]....
        /*0688*/ 	.word	0x00000ba0
        /*068c*/ 	.word	0x000000ff
        /*0690*/ 	.word	0x00000168
        /*0694*/ 	.short	0x0100
        /*0696*/ 	.byte	0x04
	.zero		1


	//   ....[91]....
        /*0698*/ 	.word	0x00000bb0
        /*069c*/ 	.word	0x000000ff
        /*06a0*/ 	.word	0x00000428
        /*06a4*/ 	.short	0x0100
        /*06a6*/ 	.byte	0x04
	.zero		1


	//   ....[92]....
        /*06a8*/ 	.word	0x00000bc0
        /*06ac*/ 	.word	0x000000ff
        /*06b0*/ 	.word	0x00000170
        /*06b4*/ 	.short	0x0100
        /*06b6*/ 	.byte	0x04
	.zero		1


	//   ....[93]....
        /*06b8*/ 	.word	0x00000bd0
        /*06bc*/ 	.word	0x000000ff
        /*06c0*/ 	.word	0x00000430
        /*06c4*/ 	.short	0x0100
        /*06c6*/ 	.byte	0x04
	.zero		1


	//   ....[94]....
        /*06c8*/ 	.word	0x00000be0
        /*06cc*/ 	.word	0x000000ff
        /*06d0*/ 	.word	0x00000178
        /*06d4*/ 	.short	0x0100
        /*06d6*/ 	.byte	0x04
	.zero		1


	//   ....[95]....
        /*06d8*/ 	.word	0x00000bf0
        /*06dc*/ 	.word	0x000000ff
        /*06e0*/ 	.word	0x00000438
        /*06e4*/ 	.short	0x0100
        /*06e6*/ 	.byte	0x04
	.zero		1


	//   ....[96]....
        /*06e8*/ 	.word	0x00000c00
        /*06ec*/ 	.word	0x000000ff
        /*06f0*/ 	.word	0x00000180
        /*06f4*/ 	.short	0x0100
        /*06f6*/ 	.byte	0x04
	.zero		1


	//   ....[97]....
        /*06f8*/ 	.word	0x00000c10
        /*06fc*/ 	.word	0x000000ff
        /*0700*/ 	.word	0x00000440
        /*0704*/ 	.short	0x0100
        /*0706*/ 	.byte	0x04
	.zero		1


	//   ....[98]....
        /*0708*/ 	.word	0x00000c20
        /*070c*/ 	.word	0x000000ff
        /*0710*/ 	.word	0x00000188
        /*0714*/ 	.short	0x0100
        /*0716*/ 	.byte	0x04
	.zero		1


	//   ....[99]....
        /*0718*/ 	.word	0x00000c30
        /*071c*/ 	.word	0x000000ff
        /*0720*/ 	.word	0x00000448
        /*0724*/ 	.short	0x0100
        /*0726*/ 	.byte	0x04
	.zero		1


	//   ....[100]....
        /*0728*/ 	.word	0x00000c40
        /*072c*/ 	.word	0x000000ff
        /*0730*/ 	.word	0x00000190
        /*0734*/ 	.short	0x0100
        /*0736*/ 	.byte	0x04
	.zero		1


	//   ....[101]....
        /*0738*/ 	.word	0x00000c50
        /*073c*/ 	.word	0x000000ff
        /*0740*/ 	.word	0x00000450
        /*0744*/ 	.short	0x0100
        /*0746*/ 	.byte	0x04
	.zero		1


	//   ....[102]....
        /*0748*/ 	.word	0x00000c60
        /*074c*/ 	.word	0x000000ff
        /*0750*/ 	.word	0x00000198
        /*0754*/ 	.short	0x0100
        /*0756*/ 	.byte	0x04
	.zero		1


	//   ....[103]....
        /*0758*/ 	.word	0x00000c70
        /*075c*/ 	.word	0x000000ff
        /*0760*/ 	.word	0x00000458
        /*0764*/ 	.short	0x0100
        /*0766*/ 	.byte	0x04
	.zero		1


	//   ....[104]....
        /*0768*/ 	.word	0x00000c80
        /*076c*/ 	.word	0x000000ff
        /*0770*/ 	.word	0x000001a0
        /*0774*/ 	.short	0x0100
        /*0776*/ 	.byte	0x04
	.zero		1


	//   ....[105]....
        /*0778*/ 	.word	0x00000c90
        /*077c*/ 	.word	0x000000ff
        /*0780*/ 	.word	0x00000460
        /*0784*/ 	.short	0x0100
        /*0786*/ 	.byte	0x04
	.zero		1


	//   ....[106]....
        /*0788*/ 	.word	0x00000ca0
        /*078c*/ 	.word	0x000000ff
        /*0790*/ 	.word	0x000001a8
        /*0794*/ 	.short	0x0100
        /*0796*/ 	.byte	0x04
	.zero		1


	//   ....[107]....
        /*0798*/ 	.word	0x00000cb0
        /*079c*/ 	.word	0x000000ff
        /*07a0*/ 	.word	0x00000468
        /*07a4*/ 	.short	0x0100
        /*07a6*/ 	.byte	0x04
	.zero		1


	//   ....[108]....
        /*07a8*/ 	.word	0x00000cc0
        /*07ac*/ 	.word	0x000000ff
        /*07b0*/ 	.word	0x000001b0
        /*07b4*/ 	.short	0x0100
        /*07b6*/ 	.byte	0x04
	.zero		1


	//   ....[109]....
        /*07b8*/ 	.word	0x00000cd0
        /*07bc*/ 	.word	0x000000ff
        /*07c0*/ 	.word	0x00000470
        /*07c4*/ 	.short	0x0100
        /*07c6*/ 	.byte	0x04
	.zero		1


	//   ....[110]....
        /*07c8*/ 	.word	0x00000ce0
        /*07cc*/ 	.word	0x000000ff
        /*07d0*/ 	.word	0x000001b8
        /*07d4*/ 	.short	0x0100
        /*07d6*/ 	.byte	0x04
	.zero		1


	//   ....[111]....
        /*07d8*/ 	.word	0x00000cf0
        /*07dc*/ 	.word	0x000000ff
        /*07e0*/ 	.word	0x00000478
        /*07e4*/ 	.short	0x0100
        /*07e6*/ 	.byte	0x04
	.zero		1


	//   ....[112]....
        /*07e8*/ 	.word	0x00000d00
        /*07ec*/ 	.word	0x000000ff
        /*07f0*/ 	.word	0x000001c0
        /*07f4*/ 	.short	0x0100
        /*07f6*/ 	.byte	0x04
	.zero		1


	//   ....[113]....
        /*07f8*/ 	.word	0x00000d10
        /*07fc*/ 	.word	0x000000ff
        /*0800*/ 	.word	0x00000480
        /*0804*/ 	.short	0x0100
        /*0806*/ 	.byte	0x04
	.zero		1


	//   ....[114]....
        /*0808*/ 	.word	0x00000d20
        /*080c*/ 	.word	0x000000ff
        /*0810*/ 	.word	0x000001c8
        /*0814*/ 	.short	0x0100
        /*0816*/ 	.byte	0x04
	.zero		1


	//   ....[115]....
        /*0818*/ 	.word	0x00000d30
        /*081c*/ 	.word	0x000000ff
        /*0820*/ 	.word	0x00000488
        /*0824*/ 	.short	0x0100
        /*0826*/ 	.byte	0x04
	.zero		1


	//   ....[116]....
        /*0828*/ 	.word	0x00000d40
        /*082c*/ 	.word	0x000000ff
        /*0830*/ 	.word	0x000001d0
        /*0834*/ 	.short	0x0100
        /*0836*/ 	.byte	0x04
	.zero		1


	//   ....[117]....
        /*0838*/ 	.word	0x00000d50
        /*083c*/ 	.word	0x000000ff
        /*0840*/ 	.word	0x00000490
        /*0844*/ 	.short	0x0100
        /*0846*/ 	.byte	0x04
	.zero		1


	//   ....[118]....
        /*0848*/ 	.word	0x00000d60
        /*084c*/ 	.word	0x000000ff
        /*0850*/ 	.word	0x000001d8
        /*0854*/ 	.short	0x0100
        /*0856*/ 	.byte	0x04
	.zero		1


	//   ....[119]....
        /*0858*/ 	.word	0x00000d70
        /*085c*/ 	.word	0x000000ff
        /*0860*/ 	.word	0x00000498
        /*0864*/ 	.short	0x0100
        /*0866*/ 	.byte	0x04
	.zero		1


	//   ....[120]....
        /*0868*/ 	.word	0x00000d80
        /*086c*/ 	.word	0x000000ff
        /*0870*/ 	.word	0x000001e0
        /*0874*/ 	.short	0x0100
        /*0876*/ 	.byte	0x04
	.zero		1


	//   ....[121]....
        /*0878*/ 	.word	0x00000d90
        /*087c*/ 	.word	0x000000ff
        /*0880*/ 	.word	0x000004a0
        /*0884*/ 	.short	0x0100
        /*0886*/ 	.byte	0x04
	.zero		1


	//   ....[122]....
        /*0888*/ 	.word	0x00000da0
        /*088c*/ 	.word	0x000000ff
        /*0890*/ 	.word	0x000001e8
        /*0894*/ 	.short	0x0100
        /*0896*/ 	.byte	0x04
	.zero		1


	//   ....[123]....
        /*0898*/ 	.word	0x00000db0
        /*089c*/ 	.word	0x000000ff
        /*08a0*/ 	.word	0x000004a8
        /*08a4*/ 	.short	0x0100
        /*08a6*/ 	.byte	0x04
	.zero		1


	//   ....[124]....
        /*08a8*/ 	.word	0x00000dc0
        /*08ac*/ 	.word	0x000000ff
        /*08b0*/ 	.word	0x000001f0
        /*08b4*/ 	.short	0x0100
        /*08b6*/ 	.byte	0x04
	.zero		1


	//   ....[125]....
        /*08b8*/ 	.word	0x00000dd0
        /*08bc*/ 	.word	0x000000ff
        /*08c0*/ 	.word	0x000004b0
        /*08c4*/ 	.short	0x0100
        /*08c6*/ 	.byte	0x04
	.zero		1


	//   ....[126]....
        /*08c8*/ 	.word	0x00000de0
        /*08cc*/ 	.word	0x000000ff
        /*08d0*/ 	.word	0x000001f8
        /*08d4*/ 	.short	0x0100
        /*08d6*/ 	.byte	0x04
	.zero		1


	//   ....[127]....
        /*08d8*/ 	.word	0x00000df0
        /*08dc*/ 	.word	0x000000ff
        /*08e0*/ 	.word	0x000004b8
        /*08e4*/ 	.short	0x0100
        /*08e6*/ 	.byte	0x04
	.zero		1


	//   ....[128]....
        /*08e8*/ 	.word	0x00000e00
        /*08ec*/ 	.word	0x000000ff
        /*08f0*/ 	.word	0x00000200
        /*08f4*/ 	.short	0x0100
        /*08f6*/ 	.byte	0x04
	.zero		1


	//   ....[129]....
        /*08f8*/ 	.word	0x00000e10
        /*08fc*/ 	.word	0x000000ff
        /*0900*/ 	.word	0x000004c0
        /*0904*/ 	.short	0x0100
        /*0906*/ 	.byte	0x04
	.zero		1


	//   ....[130]....
        /*0908*/ 	.word	0x00000e20
        /*090c*/ 	.word	0x000000ff
        /*0910*/ 	.word	0x00000208
        /*0914*/ 	.short	0x0100
        /*0916*/ 	.byte	0x04
	.zero		1


	//   ....[131]....
        /*0918*/ 	.word	0x00000e30
        /*091c*/ 	.word	0x000000ff
        /*0920*/ 	.word	0x000004c8
        /*0924*/ 	.short	0x0100
        /*0926*/ 	.byte	0x04
	.zero		1


	//   ....[132]....
        /*0928*/ 	.word	0x00000e40
        /*092c*/ 	.word	0x000000ff
        /*0930*/ 	.word	0x00000210
        /*0934*/ 	.short	0x0100
        /*0936*/ 	.byte	0x04
	.zero		1


	//   ....[133]....
        /*0938*/ 	.word	0x00000e50
        /*093c*/ 	.word	0x000000ff
        /*0940*/ 	.word	0x000004d0
        /*0944*/ 	.short	0x0100
        /*0946*/ 	.byte	0x04
	.zero		1


	//   ....[134]....
        /*0948*/ 	.word	0x00000e60
        /*094c*/ 	.word	0x000000ff
        /*0950*/ 	.word	0x00000218
        /*0954*/ 	.short	0x0100
        /*0956*/ 	.byte	0x04
	.zero		1


	//   ....[135]....
        /*0958*/ 	.word	0x00000e70
        /*095c*/ 	.word	0x000000ff
        /*0960*/ 	.word	0x000004d8
        /*0964*/ 	.short	0x0100
        /*0966*/ 	.byte	0x04
	.zero		1


	//   ....[136]....
        /*0968*/ 	.word	0x00000e80
        /*096c*/ 	.word	0x000000ff
        /*0970*/ 	.word	0x00000220
        /*0974*/ 	.short	0x0100
        /*0976*/ 	.byte	0x04
	.zero		1


	//   ....[137]....
        /*0978*/ 	.word	0x00000e90
        /*097c*/ 	.word	0x000000ff
        /*0980*/ 	.word	0x000004e0
        /*0984*/ 	.short	0x0100
        /*0986*/ 	.byte	0x04
	.zero		1


	//   ....[138]....
        /*0988*/ 	.word	0x00000ea0
        /*098c*/ 	.word	0x000000ff
        /*0990*/ 	.word	0x00000228
        /*0994*/ 	.short	0x0100
        /*0996*/ 	.byte	0x04
	.zero		1


	//   ....[139]....
        /*0998*/ 	.word	0x00000eb0
        /*099c*/ 	.word	0x000000ff
        /*09a0*/ 	.word	0x000004e8
        /*09a4*/ 	.short	0x0100
        /*09a6*/ 	.byte	0x04
	.zero		1


	//   ....[140]....
        /*09a8*/ 	.word	0x00000ec0
        /*09ac*/ 	.word	0x000000ff
        /*09b0*/ 	.word	0x00000230
        /*09b4*/ 	.short	0x0100
        /*09b6*/ 	.byte	0x04
	.zero		1


	//   ....[141]....
        /*09b8*/ 	.word	0x00000ed0
        /*09bc*/ 	.word	0x000000ff
        /*09c0*/ 	.word	0x000004f0
        /*09c4*/ 	.short	0x0100
        /*09c6*/ 	.byte	0x04
	.zero		1


	//   ....[142]....
        /*09c8*/ 	.word	0x00000ee0
        /*09cc*/ 	.word	0x000000ff
        /*09d0*/ 	.word	0x00000238
        /*09d4*/ 	.short	0x0100
        /*09d6*/ 	.byte	0x04
	.zero		1


	//   ....[143]....
        /*09d8*/ 	.word	0x00000ef0
        /*09dc*/ 	.word	0x000000ff
        /*09e0*/ 	.word	0x000004f8
        /*09e4*/ 	.short	0x0100
        /*09e6*/ 	.byte	0x04
	.zero		1


	//   ....[144]....
        /*09e8*/ 	.word	0x00000f00
        /*09ec*/ 	.word	0x000000ff
        /*09f0*/ 	.word	0x00000240
        /*09f4*/ 	.short	0x0100
        /*09f6*/ 	.byte	0x04
	.zero		1


	//   ....[145]....
        /*09f8*/ 	.word	0x00000f10
        /*09fc*/ 	.word	0x000000ff
        /*0a00*/ 	.word	0x00000500
        /*0a04*/ 	.short	0x0100
        /*0a06*/ 	.byte	0x04
	.zero		1


	//   ....[146]....
        /*0a08*/ 	.word	0x00000f20
        /*0a0c*/ 	.word	0x000000ff
        /*0a10*/ 	.word	0x00000248
        /*0a14*/ 	.short	0x0100
        /*0a16*/ 	.byte	0x04
	.zero		1


	//   ....[147]....
        /*0a18*/ 	.word	0x00000f30
        /*0a1c*/ 	.word	0x000000ff
        /*0a20*/ 	.word	0x00000508
        /*0a24*/ 	.short	0x0100
        /*0a26*/ 	.byte	0x04
	.zero		1


	//   ....[148]....
        /*0a28*/ 	.word	0x00000f40
        /*0a2c*/ 	.word	0x000000ff
        /*0a30*/ 	.word	0x00000250
        /*0a34*/ 	.short	0x0100
        /*0a36*/ 	.byte	0x04
	.zero		1


	//   ....[149]....
        /*0a38*/ 	.word	0x00000f50
        /*0a3c*/ 	.word	0x000000ff
        /*0a40*/ 	.word	0x00000510
        /*0a44*/ 	.short	0x0100
        /*0a46*/ 	.byte	0x04
	.zero		1


	//   ....[150]....
        /*0a48*/ 	.word	0x00000f60
        /*0a4c*/ 	.word	0x000000ff
        /*0a50*/ 	.word	0x00000258
        /*0a54*/ 	.short	0x0100
        /*0a56*/ 	.byte	0x04
	.zero		1


	//   ....[151]....
        /*0a58*/ 	.word	0x00000f70
        /*0a5c*/ 	.word	0x000000ff
        /*0a60*/ 	.word	0x00000518
        /*0a64*/ 	.short	0x0100
        /*0a66*/ 	.byte	0x04
	.zero		1


	//   ....[152]....
        /*0a68*/ 	.word	0x00000f80
        /*0a6c*/ 	.word	0x000000ff
        /*0a70*/ 	.word	0x00000260
        /*0a74*/ 	.short	0x0100
        /*0a76*/ 	.byte	0x04
	.zero		1


	//   ....[153]....
        /*0a78*/ 	.word	0x00000f90
        /*0a7c*/ 	.word	0x000000ff
        /*0a80*/ 	.word	0x00000520
        /*0a84*/ 	.short	0x0100
        /*0a86*/ 	.byte	0x04
	.zero		1


	//   ....[154]....
        /*0a88*/ 	.word	0x00000fa0
        /*0a8c*/ 	.word	0x000000ff
        /*0a90*/ 	.word	0x00000268
        /*0a94*/ 	.short	0x0100
        /*0a96*/ 	.byte	0x04
	.zero		1


	//   ....[155]....
        /*0a98*/ 	.word	0x00000fb0
        /*0a9c*/ 	.word	0x000000ff
        /*0aa0*/ 	.word	0x00000528
        /*0aa4*/ 	.short	0x0100
        /*0aa6*/ 	.byte	0x04
	.zero		1


	//   ....[156]....
        /*0aa8*/ 	.word	0x00000fc0
        /*0aac*/ 	.word	0x000000ff
        /*0ab0*/ 	.word	0x00000270
        /*0ab4*/ 	.short	0x0100
        /*0ab6*/ 	.byte	0x04
	.zero		1


	//   ....[157]....
        /*0ab8*/ 	.word	0x00000fd0
        /*0abc*/ 	.word	0x000000ff
        /*0ac0*/ 	.word	0x00000530
        /*0ac4*/ 	.short	0x0100
        /*0ac6*/ 	.byte	0x04
	.zero		1


	//   ....[158]....
        /*0ac8*/ 	.word	0x00000fe0
        /*0acc*/ 	.word	0x000000ff
        /*0ad0*/ 	.word	0x00000278
        /*0ad4*/ 	.short	0x0100
        /*0ad6*/ 	.byte	0x04
	.zero		1


	//   ....[159]....
        /*0ad8*/ 	.word	0x00000ff0
        /*0adc*/ 	.word	0x000000ff
        /*0ae0*/ 	.word	0x00000538
        /*0ae4*/ 	.short	0x0100
        /*0ae6*/ 	.byte	0x04
	.zero		1


	//   ....[160]....
        /*0ae8*/ 	.word	0x00001000
        /*0aec*/ 	.word	0x000000ff
        /*0af0*/ 	.word	0x00000280
        /*0af4*/ 	.short	0x0100
        /*0af6*/ 	.byte	0x04
	.zero		1


	//   ....[161]....
        /*0af8*/ 	.word	0x00001010
        /*0afc*/ 	.word	0x000000ff
        /*0b00*/ 	.word	0x00000540
        /*0b04*/ 	.short	0x0100
        /*0b06*/ 	.byte	0x04
	.zero		1


	//   ....[162]....
        /*0b08*/ 	.word	0x00001020
        /*0b0c*/ 	.word	0x000000ff
        /*0b10*/ 	.word	0x00000288
        /*0b14*/ 	.short	0x0100
        /*0b16*/ 	.byte	0x04
	.zero		1


	//   ....[163]....
        /*0b18*/ 	.word	0x00001030
        /*0b1c*/ 	.word	0x000000ff
        /*0b20*/ 	.word	0x00000548
        /*0b24*/ 	.short	0x0100
        /*0b26*/ 	.byte	0x04
	.zero		1


	//   ....[164]....
        /*0b28*/ 	.word	0x00001040
        /*0b2c*/ 	.word	0x000000ff
        /*0b30*/ 	.word	0x00000290
        /*0b34*/ 	.short	0x0100
        /*0b36*/ 	.byte	0x04
	.zero		1


	//   ....[165]....
        /*0b38*/ 	.word	0x00001050
        /*0b3c*/ 	.word	0x000000ff
        /*0b40*/ 	.word	0x00000550
        /*0b44*/ 	.short	0x0100
        /*0b46*/ 	.byte	0x04
	.zero		1


	//   ....[166]....
        /*0b48*/ 	.word	0x00001060
        /*0b4c*/ 	.word	0x000000ff
        /*0b50*/ 	.word	0x00000298
        /*0b54*/ 	.short	0x0100
        /*0b56*/ 	.byte	0x04
	.zero		1


	//   ....[167]....
        /*0b58*/ 	.word	0x00001070
        /*0b5c*/ 	.word	0x000000ff
        /*0b60*/ 	.word	0x00000558
        /*0b64*/ 	.short	0x0100
        /*0b66*/ 	.byte	0x04
	.zero		1


	//   ....[168]....
        /*0b68*/ 	.word	0x00001080
        /*0b6c*/ 	.word	0x000000ff
        /*0b70*/ 	.word	0x000002a0
        /*0b74*/ 	.short	0x0100
        /*0b76*/ 	.byte	0x04
	.zero		1


	//   ....[169]....
        /*0b78*/ 	.word	0x00001090
        /*0b7c*/ 	.word	0x000000ff
        /*0b80*/ 	.word	0x00000560
        /*0b84*/ 	.short	0x0100
        /*0b86*/ 	.byte	0x04
	.zero		1


	//   ....[170]....
        /*0b88*/ 	.word	0x000010a0
        /*0b8c*/ 	.word	0x000000ff
        /*0b90*/ 	.word	0x000002a8
        /*0b94*/ 	.short	0x0100
        /*0b96*/ 	.byte	0x04
	.zero		1


	//   ....[171]....
        /*0b98*/ 	.word	0x000010b0
        /*0b9c*/ 	.word	0x000000ff
        /*0ba0*/ 	.word	0x00000568
        /*0ba4*/ 	.short	0x0100
        /*0ba6*/ 	.byte	0x04
	.zero		1


	//   ....[172]....
        /*0ba8*/ 	.word	0x000010c0
        /*0bac*/ 	.word	0x000000ff
        /*0bb0*/ 	.word	0x000002b0
        /*0bb4*/ 	.short	0x0100
        /*0bb6*/ 	.byte	0x04
	.zero		1


	//   ....[173]....
        /*0bb8*/ 	.word	0x000010d0
        /*0bbc*/ 	.word	0x000000ff
        /*0bc0*/ 	.word	0x00000570
        /*0bc4*/ 	.short	0x0100
        /*0bc6*/ 	.byte	0x04
	.zero		1


	//   ....[174]....
        /*0bc8*/ 	.word	0x000010e0
        /*0bcc*/ 	.word	0x000000ff
        /*0bd0*/ 	.word	0x000002b8
        /*0bd4*/ 	.short	0x0100
        /*0bd6*/ 	.byte	0x04
	.zero		1


	//   ....[175]....
        /*0bd8*/ 	.word	0x000010f0
        /*0bdc*/ 	.word	0x000000ff
        /*0be0*/ 	.word	0x00000578
        /*0be4*/ 	.short	0x0100
        /*0be6*/ 	.byte	0x04
	.zero		1


	//   ....[176]....
        /*0be8*/ 	.word	0x00001230
        /*0bec*/ 	.word	0x000000ff
        /*0bf0*/ 	.word	0x00000580
        /*0bf4*/ 	.short	0x0100
        /*0bf6*/ 	.byte	0x04
	.zero		1


	//   ....[177]....
        /*0bf8*/ 	.word	0x00001240
        /*0bfc*/ 	.word	0x000000ff
        /*0c00*/ 	.word	0x00000590
        /*0c04*/ 	.short	0x0100
        /*0c06*/ 	.byte	0x04
	.zero		1


	//   ....[178]....
        /*0c08*/ 	.word	0x00001250
        /*0c0c*/ 	.word	0x000000ff
        /*0c10*/ 	.word	0x00000588
        /*0c14*/ 	.short	0x0100
        /*0c16*/ 	.byte	0x04
	.zero		1


	//   ....[179]....
        /*0c18*/ 	.word	0x00001260
        /*0c1c*/ 	.word	0x000000ff
        /*0c20*/ 	.word	0x00000598
        /*0c24*/ 	.short	0x0100
        /*0c26*/ 	.byte	0x04
	.zero		1


	//   ....[180]....
        /*0c28*/ 	.word	0x00001350
        /*0c2c*/ 	.word	0x000000ff
        /*0c30*/ 	.word	0x000005a0
        /*0c34*/ 	.short	0x0100
        /*0c36*/ 	.byte	0x06
	.zero		1


	//   ....[181]....
        /*0c38*/ 	.word	0x00001360
        /*0c3c*/ 	.word	0x000000ff
        /*0c40*/ 	.word	0x000005a8
        /*0c44*/ 	.short	0x0100
        /*0c46*/ 	.byte	0x06
	.zero		1


	//   ....[182]....
        /*0c48*/ 	.word	0x000014a0
        /*0c4c*/ 	.word	0x000000ff
        /*0c50*/ 	.word	0x000005b0
        /*0c54*/ 	.short	0x0100
        /*0c56*/ 	.byte	0x06
	.zero		1


	//   ....[183]....
        /*0c58*/ 	.word	0x000014b0
        /*0c5c*/ 	.word	0x000000ff
        /*0c60*/ 	.word	0x000005c0
        /*0c64*/ 	.short	0x0100
        /*0c66*/ 	.byte	0x06
	.zero		1


	//   ....[184]....
        /*0c68*/ 	.word	0x000014c0
        /*0c6c*/ 	.word	0x000000ff
        /*0c70*/ 	.word	0x000005b8
        /*0c74*/ 	.short	0x0100
        /*0c76*/ 	.byte	0x06
	.zero		1


	//   ....[185]....
        /*0c78*/ 	.word	0x000014d0
        /*0c7c*/ 	.word	0x000000ff
        /*0c80*/ 	.word	0x000005c8
        /*0c84*/ 	.short	0x0100
        /*0c86*/ 	.byte	0x06
	.zero		1


	//   ....[186]....
        /*0c88*/ 	.word	0x00001600
        /*0c8c*/ 	.word	0x000000ff
        /*0c90*/ 	.word	0x000005d0
        /*0c94*/ 	.short	0x0100
        /*0c96*/ 	.byte	0x04
	.zero		1


	//   ....[187]....
        /*0c98*/ 	.word	0x00001610
        /*0c9c*/ 	.word	0x000000ff
        /*0ca0*/ 	.word	0x000005f0
        /*0ca4*/ 	.short	0x0100
        /*0ca6*/ 	.byte	0x04
	.zero		1


	//   ....[188]....
        /*0ca8*/ 	.word	0x00001620
        /*0cac*/ 	.word	0x000000ff
        /*0cb0*/ 	.word	0x000005d8
        /*0cb4*/ 	.short	0x0100
        /*0cb6*/ 	.byte	0x04
	.zero		1


	//   ....[189]....
        /*0cb8*/ 	.word	0x00001630
        /*0cbc*/ 	.word	0x000000ff
        /*0cc0*/ 	.word	0x000005f8
        /*0cc4*/ 	.short	0x0100
        /*0cc6*/ 	.byte	0x04
	.zero		1


	//   ....[190]....
        /*0cc8*/ 	.word	0x00001640
        /*0ccc*/ 	.word	0x000000ff
        /*0cd0*/ 	.word	0x000005e0
        /*0cd4*/ 	.short	0x0100
        /*0cd6*/ 	.byte	0x04
	.zero		1


	//   ....[191]....
        /*0cd8*/ 	.word	0x00001650
        /*0cdc*/ 	.word	0x000000ff
        /*0ce0*/ 	.word	0x00000600
        /*0ce4*/ 	.short	0x0100
        /*0ce6*/ 	.byte	0x04
	.zero		1


	//   ....[192]....
        /*0ce8*/ 	.word	0x00001660
        /*0cec*/ 	.word	0x000000ff
        /*0cf0*/ 	.word	0x000005e8
        /*0cf4*/ 	.short	0x0100
        /*0cf6*/ 	.byte	0x04
	.zero		1


	//   ....[193]....
        /*0cf8*/ 	.word	0x00001670
        /*0cfc*/ 	.word	0x000000ff
        /*0d00*/ 	.word	0x00000608
        /*0d04*/ 	.short	0x0100
        /*0d06*/ 	.byte	0x04
	.zero		1


	//   ....[194]....
        /*0d08*/ 	.word	0x00001760
        /*0d0c*/ 	.word	0x000000ff
        /*0d10*/ 	.word	0x00000610
        /*0d14*/ 	.short	0x0100
        /*0d16*/ 	.byte	0x04
	.zero		1


	//   ....[195]....
        /*0d18*/ 	.word	0x00001770
        /*0d1c*/ 	.word	0x000000ff
        /*0d20*/ 	.word	0x00000620
        /*0d24*/ 	.short	0x0100
        /*0d26*/ 	.byte	0x04
	.zero		1


	//   ....[196]....
        /*0d28*/ 	.word	0x00001780
        /*0d2c*/ 	.word	0x000000ff
        /*0d30*/ 	.word	0x00000618
        /*0d34*/ 	.short	0x0100
        /*0d36*/ 	.byte	0x04
	.zero		1


	//   ....[197]....
        /*0d38*/ 	.word	0x00001790
        /*0d3c*/ 	.word	0x000000ff
        /*0d40*/ 	.word	0x00000628
        /*0d44*/ 	.short	0x0100
        /*0d46*/ 	.byte	0x04
	.zero		1


	//   ....[198]....
        /*0d48*/ 	.word	0x000022e0
        /*0d4c*/ 	.word	0x00000000
        /*0d50*/ 	.word	0x00000620
        /*0d54*/ 	.short	0x010a
        /*0d56*/ 	.byte	0xff
	.zero		1


	//   ....[199]....
        /*0d58*/ 	.word	0x00002300
        /*0d5c*/ 	.word	0x00000000
        /*0d60*/ 	.word	0x00000610
        /*0d64*/ 	.short	0x0101
        /*0d66*/ 	.byte	0xff
	.zero		1


	//   ....[200]....
        /*0d68*/ 	.word	0x000023c0
        /*0d6c*/ 	.word	0x000000ff
        /*0d70*/ 	.word	0x000002c0
        /*0d74*/ 	.short	0x010a
        /*0d76*/ 	.byte	0x04
	.zero		1


	//   ....[201]....
        /*0d78*/ 	.word	0x00002450
        /*0d7c*/ 	.word	0x000000ff
        /*0d80*/ 	.word	0x000002c0
        /*0d84*/ 	.short	0x010a
        /*0d86*/ 	.byte	0x21
	.zero		1


	//   ....[202]....
        /*0d88*/ 	.word	0x00002600
        /*0d8c*/ 	.word	0x000000ff
        /*0d90*/ 	.word	0x000002c0
        /*0d94*/ 	.short	0x010a
        /*0d96*/ 	.byte	0x06
	.zero		1


	//   ....[203]....
        /*0d98*/ 	.word	0x00002710
        /*0d9c*/ 	.word	0x000000ff
        /*0da0*/ 	.word	0x000005a8
        /*0da4*/ 	.short	0x0101
        /*0da6*/ 	.byte	0x0d
	.zero		1


	//   ....[204]....
        /*0da8*/ 	.word	0x00002730
        /*0dac*/ 	.word	0x000000ff
        /*0db0*/ 	.word	0x000002c0
        /*0db4*/ 	.short	0x010a
        /*0db6*/ 	.byte	0x04
	.zero		1


	//   ....[205]....
        /*0db8*/ 	.word	0x000027b0
        /*0dbc*/ 	.word	0x000000ff
        /*0dc0*/ 	.word	0x000002c0
        /*0dc4*/ 	.short	0x010a
        /*0dc6*/ 	.byte	0x09
	.zero		1


	//   ....[206]....
        /*0dc8*/ 	.word	0x00002950
        /*0dcc*/ 	.word	0x000000ff
        /*0dd0*/ 	.word	0x000002c0
        /*0dd4*/ 	.short	0x010a
        /*0dd6*/ 	.byte	0x06
	.zero		1


	//   ....[207]....
        /*0dd8*/ 	.word	0x00002a80
        /*0ddc*/ 	.word	0x00000003
        /*0de0*/ 	.word	0x000005b0
        /*0de4*/ 	.short	0x010a
        /*0de6*/ 	.byte	0xff
	.zero		1


	//   ....[208]....
        /*0de8*/ 	.word	0x00002bd0
        /*0dec*/ 	.word	0x00000000
        /*0df0*/ 	.word	0x00000000
        /*0df4*/ 	.short	0x0101
        /*0df6*/ 	.byte	0xff
	.zero		1


	//   ....[209]....
        /*0df8*/ 	.word	0x00003180
        /*0dfc*/ 	.word	0x000000ff
        /*0e00*/ 	.word	0x00000000
        /*0e04*/ 	.short	0x010a
        /*0e06*/ 	.byte	0x04
	.zero		1


	//   ....[210]....
        /*0e08*/ 	.word	0x00003210
        /*0e0c*/ 	.word	0x000000ff
        /*0e10*/ 	.word	0x00000000
        /*0e14*/ 	.short	0x010a
        /*0e16*/ 	.byte	0x05
	.zero		1


	//   ....[211]....
        /*0e18*/ 	.word	0x000032a0
        /*0e1c*/ 	.word	0x000000ff
        /*0e20*/ 	.word	0x00000000
        /*0e24*/ 	.short	0x010a
        /*0e26*/ 	.byte	0x05
	.zero		1


	//   ....[212]....
        /*0e28*/ 	.word	0x00003330
        /*0e2c*/ 	.word	0x000000ff
        /*0e30*/ 	.word	0x00000000
        /*0e34*/ 	.short	0x010a
        /*0e36*/ 	.byte	0x05
	.zero		1


	//   ....[213]....
        /*0e38*/ 	.word	0x000033c0
        /*0e3c*/ 	.word	0x000000ff
        /*0e40*/ 	.word	0x00000000
        /*0e44*/ 	.short	0x010a
        /*0e46*/ 	.byte	0x05
	.zero		1


	//   ....[214]....
        /*0e48*/ 	.word	0x00003450
        /*0e4c*/ 	.word	0x000000ff
        /*0e50*/ 	.word	0x00000000
        /*0e54*/ 	.short	0x010a
        /*0e56*/ 	.byte	0x05
	.zero		1


	//   ....[215]....
        /*0e58*/ 	.word	0x000034e0
        /*0e5c*/ 	.word	0x000000ff
        /*0e60*/ 	.word	0x00000000
        /*0e64*/ 	.short	0x010a
        /*0e66*/ 	.byte	0x05
	.zero		1


	//   ....[216]....
        /*0e68*/ 	.word	0x00003570
        /*0e6c*/ 	.word	0x000000ff
        /*0e70*/ 	.word	0x00000000
        /*0e74*/ 	.short	0x010a
        /*0e76*/ 	.byte	0x05
	.zero		1


	//   ....[217]....
        /*0e78*/ 	.word	0x00003720
        /*0e7c*/ 	.word	0x00000002
        /*0e80*/ 	.word	0x00000610
        /*0e84*/ 	.short	0x010a
        /*0e86*/ 	.byte	0xff
	.zero		1


	//   ....[218]....
        /*0e88*/ 	.word	0x00003780
        /*0e8c*/ 	.word	0x00000004
        /*0e90*/ 	.word	0x00000000
        /*0e94*/ 	.short	0x0101
        /*0e96*/ 	.byte	0xff
	.zero		1


	//   ....[219]....
        /*0e98*/ 	.word	0x000037a0
        /*0e9c*/ 	.word	0x000000ff
        /*0ea0*/ 	.word	0x000005c0
        /*0ea4*/ 	.short	0x010a
        /*0ea6*/ 	.byte	0x04
	.zero		1


	//   ....[220]....
        /*0ea8*/ 	.word	0x000038c0
        /*0eac*/ 	.word	0x00000002
        /*0eb0*/ 	.word	0x000005b0
        /*0eb4*/ 	.short	0x010a
        /*0eb6*/ 	.byte	0xff
	.zero		1


	//   ....[221]....
        /*0eb8*/ 	.word	0x000039d0
        /*0ebc*/ 	.word	0x00000002
        /*0ec0*/ 	.word	0x00000000
        /*0ec4*/ 	.short	0x0101
        /*0ec6*/ 	.byte	0xff
	.zero		1


	//   ....[222]....
        /*0ec8*/ 	.word	0x00003a60
        /*0ecc*/ 	.word	0x000000ff
        /*0ed0*/ 	.word	0x000005c0
        /*0ed4*/ 	.short	0x0106
        /*0ed6*/ 	.byte	0x04
	.zero		1


	//   ....[223]....
        /*0ed8*/ 	.word	0x00003a80
        /*0edc*/ 	.word	0x000000ff
        /*0ee0*/ 	.word	0x000005c0
        /*0ee4*/ 	.short	0x010a
        /*0ee6*/ 	.byte	0x04
	.zero		1


	//   ....[224]....
        /*0ee8*/ 	.word	0x00003b10
        /*0eec*/ 	.word	0x000000ff
        /*0ef0*/ 	.word	0x000005c0
        /*0ef4*/ 	.short	0x0106
        /*0ef6*/ 	.byte	0x07
	.zero		1


	//   ....[225]....
        /*0ef8*/ 	.word	0x00003b50
        /*0efc*/ 	.word	0x00000000
        /*0f00*/ 	.word	0x000005c0
        /*0f04*/ 	.short	0x010a
        /*0f06*/ 	.byte	0xff
	.zero		1


	//   ....[226]....
        /*0f08*/ 	.word	0x00004050
        /*0f0c*/ 	.word	0x00000000
        /*0f10*/ 	.word	0x000005b0
        /*0f14*/ 	.short	0x010a
        /*0f16*/ 	.byte	0xff
	.zero		1


	//   ....[227]....
        /*0f18*/ 	.word	0x00004150
        /*0f1c*/ 	.word	0x00000003
        /*0f20*/ 	.word	0x00000000
        /*0f24*/ 	.short	0x0101
        /*0f26*/ 	.byte	0xff
	.zero		1


	//   ....[228]....
        /*0f28*/ 	.word	0x00004160
        /*0f2c*/ 	.word	0x000000ff
        /*0f30*/ 	.word	0x00000000
        /*0f34*/ 	.short	0x010a
        /*0f36*/ 	.byte	0x04
	.zero		1


	//   ....[229]....
        /*0f38*/ 	.word	0x00004180
        /*0f3c*/ 	.word	0x000000ff
        /*0f40*/ 	.word	0x000005f0
        /*0f44*/ 	.short	0x010a
        /*0f46*/ 	.byte	0x13
	.zero		1


	//   ....[230]....
        /*0f48*/ 	.word	0x000042c0
        /*0f4c*/ 	.word	0x000000ff
        /*0f50*/ 	.word	0x00000000
        /*0f54*/ 	.short	0x010a
        /*0f56*/ 	.byte	0x06
	.zero		1


	//   ....[231]....
        /*0f58*/ 	.word	0x000043c0
        /*0f5c*/ 	.word	0x000000ff
        /*0f60*/ 	.word	0x00000000
        /*0f64*/ 	.short	0x010a
        /*0f66*/ 	.byte	0x04
	.zero		1


	//   ....[232]....
        /*0f68*/ 	.word	0x000045a0
        /*0f6c*/ 	.word	0x000000ff
        /*0f70*/ 	.word	0x00000000
        /*0f74*/ 	.short	0x010a
        /*0f76*/ 	.byte	0x04
	.zero		1


	//   ....[233]....
        /*0f78*/ 	.word	0x00004630
        /*0f7c*/ 	.word	0x000000ff
        /*0f80*/ 	.word	0x00000000
        /*0f84*/ 	.short	0x010a
        /*0f86*/ 	.byte	0x05
	.zero		1


	//   ....[234]....
        /*0f88*/ 	.word	0x000046c0
        /*0f8c*/ 	.word	0x000000ff
        /*0f90*/ 	.word	0x00000000
        /*0f94*/ 	.short	0x010a
        /*0f96*/ 	.byte	0x05
	.zero		1


	//   ....[235]....
        /*0f98*/ 	.word	0x00004750
        /*0f9c*/ 	.word	0x000000ff
        /*0fa0*/ 	.word	0x00000000
        /*0fa4*/ 	.short	0x010a
        /*0fa6*/ 	.byte	0x04
	.zero		1


	//   ....[236]....
        /*0fa8*/ 	.word	0x00004c40
        /*0fac*/ 	.word	0x00000003
        /*0fb0*/ 	.word	0x000005b0
        /*0fb4*/ 	.short	0x010a
        /*0fb6*/ 	.byte	0xff
	.zero		1


	//   ....[237]....
        /*0fb8*/ 	.word	0x00004db0
        /*0fbc*/ 	.word	0x00000000
        /*0fc0*/ 	.word	0x00000000
        /*0fc4*/ 	.short	0x0101
        /*0fc6*/ 	.byte	0xff
	.zero		1


	//   ....[238]....
        /*0fc8*/ 	.word	0x00005260
        /*0fcc*/ 	.word	0x000000ff
        /*0fd0*/ 	.word	0x000005a8
        /*0fd4*/ 	.short	0x010a
        /*0fd6*/ 	.byte	0x18
	.zero		1


	//   ....[239]....
        /*0fd8*/ 	.word	0x00005430
        /*0fdc*/ 	.word	0x000000ff
        /*0fe0*/ 	.word	0x00000590
        /*0fe4*/ 	.short	0x010a
        /*0fe6*/ 	.byte	0x04
	.zero		1


	//   ....[240]....
        /*0fe8*/ 	.word	0x00005690
        /*0fec*/ 	.word	0x000000ff
        /*0ff0*/ 	.word	0x00000580
        /*0ff4*/ 	.short	0x010b
        /*0ff6*/ 	.byte	0x04
	.zero		1


	//   ....[241]....
        /*0ff8*/ 	.word	0x000056a0
        /*0ffc*/ 	.word	0x000000ff
        /*1000*/ 	.word	0x00000000
        /*1004*/ 	.short	0x0101
        /*1006*/ 	.byte	0x05
	.zero		1


	//   ....[242]....
        /*1008*/ 	.word	0x000056f0
        /*100c*/ 	.word	0x000000ff
        /*1010*/ 	.word	0x00000000
        /*1014*/ 	.short	0x010a
        /*1016*/ 	.byte	0x04
	.zero		1


	//   ....[243]....
        /*1018*/ 	.word	0x00005790
        /*101c*/ 	.word	0x00000000
        /*1020*/ 	.word	0x00000000
        /*1024*/ 	.short	0x010a
        /*1026*/ 	.byte	0xff
	.zero		1


	//   ....[244]....
        /*1028*/ 	.word	0x00005ac0
        /*102c*/ 	.word	0x00000008
        /*1030*/ 	.word	0x000005b0
        /*1034*/ 	.short	0x010a
        /*1036*/ 	.byte	0xff
	.zero		1


	//   ....[245]....
        /*1038*/ 	.word	0x00005c40
        /*103c*/ 	.word	0x00000000
        /*1040*/ 	.word	0x00000000
        /*1044*/ 	.short	0x0101
        /*1046*/ 	.byte	0xff
	.zero		1


	//   ....[246]....
        /*1048*/ 	.word	0x000066b0
        /*104c*/ 	.word	0x00000000
        /*1050*/ 	.word	0x00000580
        /*1054*/ 	.short	0x010a
        /*1056*/ 	.byte	0xff
	.zero		1


	//   ....[247]....
        /*1058*/ 	.word	0x000066e0
        /*105c*/ 	.word	0x00000024
        /*1060*/ 	.word	0x000005d0
        /*1064*/ 	.short	0x010a
        /*1066*/ 	.byte	0xff
	.zero		1


	//   ....[248]....
        /*1068*/ 	.word	0x00006800
        /*106c*/ 	.word	0x00000000
        /*1070*/ 	.word	0x00000580
        /*1074*/ 	.short	0x010a
        /*1076*/ 	.byte	0xff
	.zero		1


	//   ....[249]....
        /*1078*/ 	.word	0x000068b0
        /*107c*/ 	.word	0x00000024
        /*1080*/ 	.word	0x000005d0
        /*1084*/ 	.short	0x010a
        /*1086*/ 	.byte	0xff
	.zero		1


	//   ....[250]....
        /*1088*/ 	.word	0x00006c40
        /*108c*/ 	.word	0x000000ff
        /*1090*/ 	.word	0x00000000
        /*1094*/ 	.short	0x0101
        /*1096*/ 	.byte	0x04
	.zero		1


	//   ....[251]....
        /*1098*/ 	.word	0x00006e90
        /*109c*/ 	.word	0x00000002
        /*10a0*/ 	.word	0x00000000
        /*10a4*/ 	.short	0x0101
        /*10a6*/ 	.byte	0xff
	.zero		1


	//   ....[252]....
        /*10a8*/ 	.word	0x00007130
        /*10ac*/ 	.word	0x00000000
        /*10b0*/ 	.word	0x00000620
        /*10b4*/ 	.short	0x010a
        /*10b6*/ 	.byte	0xff
	.zero		1


	//   ....[253]....
        /*10b8*/ 	.word	0x00007190
        /*10bc*/ 	.word	0x00000000
        /*10c0*/ 	.word	0x000002c0
        /*10c4*/ 	.short	0x010a
        /*10c6*/ 	.byte	0xff
	.zero		1


	//   ....[254]....
        /*10c8*/ 	.word	0x000071f0
        /*10cc*/ 	.word	0x00000000
        /*10d0*/ 	.word	0x000002c0
        /*10d4*/ 	.short	0x010a
        /*10d6*/ 	.byte	0xff
	.zero		1


	//   ....[255]....
        /*10d8*/ 	.word	0x00007240
        /*10dc*/ 	.word	0x00000003
        /*10e0*/ 	.word	0x000005b0
        /*10e4*/ 	.short	0x010a
        /*10e6*/ 	.byte	0xff
	.zero		1


	//   ....[0]....
        /*10e8*/ 	.word	0x000072a0
        /*10ec*/ 	.word	0x00000002
        /*10f0*/ 	.word	0x00000000
        /*10f4*/ 	.short	0x010a
        /*10f6*/ 	.byte	0xff
	.zero		1


	//   ....[1]....
        /*10f8*/ 	.word	0x00007300
        /*10fc*/ 	.word	0x00000002
        /*1100*/ 	.word	0x00000000
        /*1104*/ 	.short	0x010a
        /*1106*/ 	.byte	0xff
	.zero		1


	//   ....[2]....
        /*1108*/ 	.word	0x00007360
        /*110c*/ 	.word	0x00000002
        /*1110*/ 	.word	0x00000000
        /*1114*/ 	.short	0x010a
        /*1116*/ 	.byte	0xff
	.zero		1


	//   ....[3]....
        /*1118*/ 	.word	0x000073c0
        /*111c*/ 	.word	0x00000002
        /*1120*/ 	.word	0x00000000
        /*1124*/ 	.short	0x010a
        /*1126*/ 	.byte	0xff
	.zero		1


	//   ....[4]....
        /*1128*/ 	.word	0x00007420
        /*112c*/ 	.word	0x00000002
        /*1130*/ 	.word	0x00000000
        /*1134*/ 	.short	0x010a
        /*1136*/ 	.byte	0xff
	.zero		1


	//   ....[5]....
        /*1138*/ 	.word	0x00007480
        /*113c*/ 	.word	0x00000002
        /*1140*/ 	.word	0x00000000
        /*1144*/ 	.short	0x010a
        /*1146*/ 	.byte	0xff
	.zero		1


	//   ....[6]....
        /*1148*/ 	.word	0x000074e0
        /*114c*/ 	.word	0x00000002
        /*1150*/ 	.word	0x00000000
        /*1154*/ 	.short	0x010a
        /*1156*/ 	.byte	0xff
	.zero		1


	//   ....[7]....
        /*1158*/ 	.word	0x00007540
        /*115c*/ 	.word	0x00000002
        /*1160*/ 	.word	0x00000000
        /*1164*/ 	.short	0x010a
        /*1166*/ 	.byte	0xff
	.zero		1


	//   ....[8]....
        /*1168*/ 	.word	0x00007590
        /*116c*/ 	.word	0x00000002
        /*1170*/ 	.word	0x00000610
        /*1174*/ 	.short	0x010a
        /*1176*/ 	.byte	0xff
	.zero		1


	//   ....[9]....
        /*1178*/ 	.word	0x000075f0
        /*117c*/ 	.word	0x00000002
        /*1180*/ 	.word	0x000005c0
        /*1184*/ 	.short	0x010a
        /*1186*/ 	.byte	0xff
	.zero		1


	//   ....[10]....
        /*1188*/ 	.word	0x00007640
        /*118c*/ 	.word	0x00000002
        /*1190*/ 	.word	0x000005b0
        /*1194*/ 	.short	0x010a
        /*1196*/ 	.byte	0xff
	.zero		1


	//   ....[11]....
        /*1198*/ 	.word	0x000076a0
        /*119c*/ 	.word	0x00000000
        /*11a0*/ 	.word	0x000005c0
        /*11a4*/ 	.short	0x010a
        /*11a6*/ 	.byte	0xff
	.zero		1


	//   ....[12]....
        /*11a8*/ 	.word	0x000076f0
        /*11ac*/ 	.word	0x00000000
        /*11b0*/ 	.word	0x000005b0
        /*11b4*/ 	.short	0x010a
        /*11b6*/ 	.byte	0xff
	.zero		1


	//   ....[13]....
        /*11b8*/ 	.word	0x00007750
        /*11bc*/ 	.word	0x00000003
        /*11c0*/ 	.word	0x000005f0
        /*11c4*/ 	.short	0x010a
        /*11c6*/ 	.byte	0xff
	.zero		1


	//   ....[14]....
        /*11c8*/ 	.word	0x000077b0
        /*11cc*/ 	.word	0x00000000
        /*11d0*/ 	.word	0x00000000
        /*11d4*/ 	.short	0x010a
        /*11d6*/ 	.byte	0xff
	.zero		1


	//   ....[15]....
        /*11d8*/ 	.word	0x00007810
        /*11dc*/ 	.word	0x00000000
        /*11e0*/ 	.word	0x00000000
        /*11e4*/ 	.short	0x010a
        /*11e6*/ 	.byte	0xff
	.zero		1


	//   ....[16]....
        /*11e8*/ 	.word	0x00007870
        /*11ec*/ 	.word	0x00000000
        /*11f0*/ 	.word	0x00000000
        /*11f4*/ 	.short	0x010a
        /*11f6*/ 	.byte	0xff
	.zero		1


	//   ....[17]....
        /*11f8*/ 	.word	0x000078d0
        /*11fc*/ 	.word	0x00000000
        /*1200*/ 	.word	0x00000000
        /*1204*/ 	.short	0x010a
        /*1206*/ 	.byte	0xff
	.zero		1


	//   ....[18]....
        /*1208*/ 	.word	0x00007930
        /*120c*/ 	.word	0x00000000
        /*1210*/ 	.word	0x00000000
        /*1214*/ 	.short	0x010a
        /*1216*/ 	.byte	0xff
	.zero		1


	//   ....[19]....
        /*1218*/ 	.word	0x00007980
        /*121c*/ 	.word	0x00000003
        /*1220*/ 	.word	0x000005b0
        /*1224*/ 	.short	0x010a
        /*1226*/ 	.byte	0xff
	.zero		1


	//   ....[20]....
        /*1228*/ 	.word	0x000079e0
        /*122c*/ 	.word	0x00000000
        /*1230*/ 	.word	0x000005a8
        /*1234*/ 	.short	0x010a
        /*1236*/ 	.byte	0xff
	.zero		1


	//   ....[21]....
        /*1238*/ 	.word	0x00007a40
        /*123c*/ 	.word	0x00000003
        /*1240*/ 	.word	0x00000590
        /*1244*/ 	.short	0x010a
        /*1246*/ 	.byte	0xff
	.zero		1


	//   ....[22]....
        /*1248*/ 	.word	0x00007aa0
        /*124c*/ 	.word	0x00000000
        /*1250*/ 	.word	0x00000000
        /*1254*/ 	.short	0x010a
        /*1256*/ 	.byte	0xff
	.zero		1


	//   ....[23]....
        /*1258*/ 	.word	0x00007af0
        /*125c*/ 	.word	0x00000008
        /*1260*/ 	.word	0x000005b0
        /*1264*/ 	.short	0x010a
        /*1266*/ 	.byte	0xff
	.zero		1


	//   ....[24]....
        /*1268*/ 	.word	0x00007b40
        /*126c*/ 	.word	0x00000000
        /*1270*/ 	.word	0x00000580
        /*1274*/ 	.short	0x010a
        /*1276*/ 	.byte	0xff
	.zero		1


	//   ....[25]....
        /*1278*/ 	.word	0x00007b90
        /*127c*/ 	.word	0x00000024
        /*1280*/ 	.word	0x000005d0
        /*1284*/ 	.short	0x010a
        /*1286*/ 	.byte	0xff
	.zero		1


	//----- nvinfo : EIATTR_NUM_MBARRIERS
	.align		4
.L_47:
        /*1288*/ 	.byte	0x03, 0x38
        /*128a*/ 	.short	0x00c6


	//----- nvinfo : EIATTR_EXIT_INSTR_OFFSETS
	.align		4
        /*128c*/ 	.byte	0x04, 0x1c
        /*128e*/ 	.short	(.L_49 - .L_48)


	//   ....[0]....
.L_48:
        /*1290*/ 	.word	0x00003600


	//   ....[1]....
        /*1294*/ 	.word	0x00003b20


	//   ....[2]....
        /*1298*/ 	.word	0x00003b80


	//   ....[3]....
        /*129c*/ 	.word	0x000049b0


	//   ....[4]....
        /*12a0*/ 	.word	0x000057c0


	//   ....[5]....
        /*12a4*/ 	.word	0x00005800


	//   ....[6]....
        /*12a8*/ 	.word	0x00007040


	//   ....[7]....
        /*12ac*/ 	.word	0x000070c0


	//   ....[8]....
        /*12b0*/ 	.word	0x000070f0


	//   ....[9]....
        /*12b4*/ 	.word	0x00007120


	//----- nvinfo : EIATTR_MAX_THREADS
	.align		4
.L_49:
        /*12b8*/ 	.byte	0x04, 0x05
        /*12ba*/ 	.short	(.L_51 - .L_50)
.L_50:
        /*12bc*/ 	.word	0x00000100
        /*12c0*/ 	.word	0x00000001
        /*12c4*/ 	.word	0x00000001


	//----- nvinfo : EIATTR_CRS_STACK_SIZE
	.align		4
.L_51:
        /*12c8*/ 	.byte	0x04, 0x1e
        /*12ca*/ 	.short	(.L_53 - .L_52)
.L_52:
        /*12cc*/ 	.word	0x00000000


	//----- nvinfo : EIATTR_CBANK_PARAM_SIZE
	.align		4
.L_53:
        /*12d0*/ 	.byte	0x03, 0x19
        /*12d2*/ 	.short	0x0800


	//----- nvinfo : EIATTR_PARAM_CBANK
	.align		4
        /*12d4*/ 	.byte	0x04, 0x0a
        /*12d6*/ 	.short	(.L_55 - .L_54)
	.align		4
.L_54:
        /*12d8*/ 	.word	index@(.nv.constant0._ZN7cutlass13device_kernelINS_4gemm6kernel13GemmUniversalIN4cute5tupleIJiiiiEEENS1_10collective13CollectiveMmaINS1_35MainloopSm100TmaUmmaWarpSpecializedILi88ELi2ELi4ENS5_IJNS4_1CILi2EEENSA_ILi1EEESC_EEEEENS5_IJNSA_ILi64EEENSA_ILi16EEESG_EEENS_6half_tENS5_IJlSC_lEEESI_SJ_NS4_8TiledMMAINS4_8MMA_AtomIJNS4_20SM100_MMA_F16BF16_SSISI_SI_fLi64ELi16ELNS4_4UMMA5MajorE0ELSO_0ELNSN_7ScaleInE0ELSP_0EEEEEENS4_6LayoutINS5_IJSC_SC_SC_EEENS5_IJNSA_ILi0EEESU_SU_EEEEENS5_IJNS4_10UnderscoreESX_SX_EEEEENS4_13SM90_TMA_LOADENS4_14ComposedLayoutINS4_7SwizzleILi1ELi4ELi3EEENS4_18smem_ptr_flag_bitsILi16EEENSS_INS5_IJNSA_ILi8EEESG_EEENS5_IJSG_SC_EEEEEEEvNS4_8identityENS4_23SM90_TMA_LOAD_MULTICASTES1A_vS1B_EENS_8epilogue10collective18CollectiveEpilogueINS1E_23Sm100TmaWarpSpecializedILi2ELi1ELi8ELb1ELb0EEEJSH_NS5_IJNSS_ISF_SC_EENSS_ISG_SC_EEEEESI_SJ_SI_SJ_NS1E_6fusion15FusionCallbacksIS1I_NS1M_17LinearCombinationISI_fSI_fLNS_15FloatRoundStyleE2EEESH_S1L_JEEENS4_5SM1004TMEM4LOAD26SM100_TMEM_LOAD_16dp256b2xES10_S1A_NS4_17SM75_U32x4_LDSM_NENS4_14SM90_TMA_STOREES1A_NS4_17SM90_U32x4_STSM_NENS4_39AutoVectorizingCopyWithAssumedAlignmentILi128EEEEEEvvEEEEvNT_6ParamsE)
        /*12dc*/ 	.short	0x0380
        /*12de*/ 	.short	0x0800


	//----- nvinfo : EIATTR_SW_WAR
	.align		4
.L_55:
        /*12e0*/ 	.byte	0x04, 0x36
        /*12e2*/ 	.short	(.L_57 - .L_56)
.L_56:
        /*12e4*/ 	.word	0x00000008
.L_57:


//--------------------- .nv.callgraph             --------------------------
	.section	.nv.callgraph,"",@"SHT_CUDA_CALLGRAPH"
	.align	4
	.sectionentsize	8
	.align		4
        /*0000*/ 	.word	0x00000000
	.align		4
        /*0004*/ 	.word	0xffffffff
	.align		4
        /*0008*/ 	.word	index@(_ZN7cutlass13device_kernelINS_4gemm6kernel13GemmUniversalIN4cute5tupleIJiiiiEEENS1_10collective13CollectiveMmaINS1_35MainloopSm100TmaUmmaWarpSpecializedILi88ELi2ELi4ENS5_IJNS4_1CILi2EEENSA_ILi1EEESC_EEEEENS5_IJNSA_ILi64EEENSA_ILi16EEESG_EEENS_6half_tENS5_IJlSC_lEEESI_SJ_NS4_8TiledMMAINS4_8MMA_AtomIJNS4_20SM100_MMA_F16BF16_SSISI_SI_fLi64ELi16ELNS4_4UMMA5MajorE0ELSO_0ELNSN_7ScaleInE0ELSP_0EEEEEENS4_6LayoutINS5_IJSC_SC_SC_EEENS5_IJNSA_ILi0EEESU_SU_EEEEENS5_IJNS4_10UnderscoreESX_SX_EEEEENS4_13SM90_TMA_LOADENS4_14ComposedLayoutINS4_7SwizzleILi1ELi4ELi3EEENS4_18smem_ptr_flag_bitsILi16EEENSS_INS5_IJNSA_ILi8EEESG_EEENS5_IJSG_SC_EEEEEEEvNS4_8identityENS4_23SM90_TMA_LOAD_MULTICASTES1A_vS1B_EENS_8epilogue10collective18CollectiveEpilogueINS1E_23Sm100TmaWarpSpecializedILi2ELi1ELi8ELb1ELb0EEEJSH_NS5_IJNSS_ISF_SC_EENSS_ISG_SC_EEEEESI_SJ_SI_SJ_NS1E_6fusion15FusionCallbacksIS1I_NS1M_17LinearCombinationISI_fSI_fLNS_15FloatRoundStyleE2EEESH_S1L_JEEENS4_5SM1004TMEM4LOAD26SM100_TMEM_LOAD_16dp256b2xES10_S1A_NS4_17SM75_U32x4_LDSM_NENS4_14SM90_TMA_STOREES1A_NS4_17SM90_U32x4_STSM_NENS4_39AutoVectorizingCopyWithAssumedAlignmentILi128EEEEEEvvEEEEvNT_6ParamsE)
	.align		4
        /*000c*/ 	.word	index@(__assertfail)
	.align		4
        /*0010*/ 	.word	0x00000000
	.align		4
        /*0014*/ 	.word	0xfffffffe
	.align		4
        /*0018*/ 	.word	0x00000000
	.align		4
        /*001c*/ 	.word	0xfffffffd
	.align		4
        /*0020*/ 	.word	0x00000000
	.align		4
        /*0024*/ 	.word	0xfffffffc


//--------------------- .nv.constant4             --------------------------
	.section	.nv.constant4,"a",@progbits
	.align	8
	.align		8
.nv.constant4:
        /*0000*/ 	.dword	__assertfail
	.align		8
        /*0008*/ 	.dword	__unnamed_1
	.align		8
        /*0010*/ 	.dword	__unnamed_2
	.align		8
        /*0018*/ 	.dword	_ZN40_INTERNAL_fc6858f9_4_k_cu_1f726766_115614cuda3std3__45__cpo5beginE
	.align		8
        /*0020*/ 	.dword	_ZN40_INTERNAL_fc6858f9_4_k_cu_1f726766_115614cuda3std3__45__cpo3endE
	.align		8
        /*0028*/ 	.dword	_ZN40_INTERNAL_fc6858f9_4_k_cu_1f726766_115614cuda3std3__45__cpo6cbeginE
	.align		8
        /*0030*/ 	.dword	_ZN40_INTERNAL_fc6858f9_4_k_cu_1f726766_115614cuda3std3__45__cpo4cendE
	.align		8
        /*0038*/ 	.dword	_ZN40_INTERNAL_fc6858f9_4_k_cu_1f726766_115614cuda3std3__442_GLOBAL__N__fc6858f9_4_k_cu_1f726766_115616ignoreE
	.align		8
        /*0040*/ 	.dword	_ZN40_INTERNAL_fc6858f9_4_k_cu_1f726766_115614cuda3std3__419piecewise_constructE
	.align		8
        /*0048*/ 	.dword	_ZN40_INTERNAL_fc6858f9_4_k_cu_1f726766_115614cuda3std3__48in_placeE
	.align		8
        /*0050*/ 	.dword	_ZN40_INTERNAL_fc6858f9_4_k_cu_1f726766_115614cuda3std6ranges3__45__cpo4swapE
	.align		8
        /*0058*/ 	.dword	_ZN40_INTERNAL_fc6858f9_4_k_cu_1f726766_115614cuda3std6ranges3__45__cpo9iter_moveE
	.align		8
        /*0060*/ 	.dword	_ZN40_INTERNAL_fc6858f9_4_k_cu_1f726766_115614cute7productE
	.align		8
        /*0068*/ 	.dword	_ZN40_INTERNAL_fc6858f9_4_k_cu_1f726766_115614cute1_E
	.align		8
        /*0070*/ 	.dword	$str$25
	.align		8
        /*0078*/ 	.dword	$str$26
	.align		8
        /*0080*/ 	.dword	$str$27
	.align		8
        /*0088*/ 	.dword	$str$28


//--------------------- .text._ZN7cutlass13device_kernelINS_4gemm6kernel13GemmUniversalIN4cute5tupleIJiiiiEEENS1_10collective13CollectiveMmaINS1_35MainloopSm100TmaUmmaWarpSpecializedILi88ELi2ELi4ENS5_IJNS4_1CILi2EEENSA_ILi1EEESC_EEEEENS5_IJNSA_ILi64EEENSA_ILi16EEESG_EEENS_6half_tENS5_IJlSC_lEEESI_SJ_NS4_8TiledMMAINS4_8MMA_AtomIJNS4_20SM100_MMA_F16BF16_SSISI_SI_fLi64ELi16ELNS4_4UMMA5MajorE0ELSO_0ELNSN_7ScaleInE0ELSP_0EEEEEENS4_6LayoutINS5_IJSC_SC_SC_EEENS5_IJNSA_ILi0EEESU_SU_EEEEENS5_IJNS4_10UnderscoreESX_SX_EEEEENS4_13SM90_TMA_LOADENS4_14ComposedLayoutINS4_7SwizzleILi1ELi4ELi3EEENS4_18smem_ptr_flag_bitsILi16EEENSS_INS5_IJNSA_ILi8EEESG_EEENS5_IJSG_SC_EEEEEEEvNS4_8identityENS4_23SM90_TMA_LOAD_MULTICASTES1A_vS1B_EENS_8epilogue10collective18CollectiveEpilogueINS1E_23Sm100TmaWarpSpecializedILi2ELi1ELi8ELb1ELb0EEEJSH_NS5_IJNSS_ISF_SC_EENSS_ISG_SC_EEEEESI_SJ_SI_SJ_NS1E_6fusion15FusionCallbacksIS1I_NS1M_17LinearCombinationISI_fSI_fLNS_15FloatRoundStyleE2EEESH_S1L_JEEENS4_5SM1004TMEM4LOAD26SM100_TMEM_LOAD_16dp256b2xES10_S1A_NS4_17SM75_U32x4_LDSM_NENS4_14SM90_TMA_STOREES1A_NS4_17SM90_U32x4_STSM_NENS4_39AutoVectorizingCopyWithAssumedAlignmentILi128EEEEEEvvEEEEvNT_6ParamsE --------------------------
	.section	.text._ZN7cutlass13device_kernelINS_4gemm6kernel13GemmUniversalIN4cute5tupleIJiiiiEEENS1_10collective13CollectiveMmaINS1_35MainloopSm100TmaUmmaWarpSpecializedILi88ELi2ELi4ENS5_IJNS4_1CILi2EEENSA_ILi1EEESC_EEEEENS5_IJNSA_ILi64EEENSA_ILi16EEESG_EEENS_6half_tENS5_IJlSC_lEEESI_SJ_NS4_8TiledMMAINS4_8MMA_AtomIJNS4_20SM100_MMA_F16BF16_SSISI_SI_fLi64ELi16ELNS4_4UMMA5MajorE0ELSO_0ELNSN_7ScaleInE0ELSP_0EEEEEENS4_6LayoutINS5_IJSC_SC_SC_EEENS5_IJNSA_ILi0EEESU_SU_EEEEENS5_IJNS4_10UnderscoreESX_SX_EEEEENS4_13SM90_TMA_LOADENS4_14ComposedLayoutINS4_7SwizzleILi1ELi4ELi3EEENS4_18smem_ptr_flag_bitsILi16EEENSS_INS5_IJNSA_ILi8EEESG_EEENS5_IJSG_SC_EEEEEEEvNS4_8identityENS4_23SM90_TMA_LOAD_MULTICASTES1A_vS1B_EENS_8epilogue10collective18CollectiveEpilogueINS1E_23Sm100TmaWarpSpecializedILi2ELi1ELi8ELb1ELb0EEEJSH_NS5_IJNSS_ISF_SC_EENSS_ISG_SC_EEEEESI_SJ_SI_SJ_NS1E_6fusion15FusionCallbacksIS1I_NS1M_17LinearCombinationISI_fSI_fLNS_15FloatRoundStyleE2EEESH_S1L_JEEENS4_5SM1004TMEM4LOAD26SM100_TMEM_LOAD_16dp256b2xES10_S1A_NS4_17SM75_U32x4_LDSM_NENS4_14SM90_TMA_STOREES1A_NS4_17SM90_U32x4_STSM_NENS4_39AutoVectorizingCopyWithAssumedAlignmentILi128EEEEEEvvEEEEvNT_6ParamsE,"ax",@progbits
	.align	128
.text._ZN7cutlass13device_kernelINS_4gemm6kernel13GemmUniversalIN4cute5tupleIJiiiiEEENS1_10collective13CollectiveMmaINS1_35MainloopSm100TmaUmmaWarpSpecializedILi88ELi2ELi4ENS5_IJNS4_1CILi2EEENSA_ILi1EEESC_EEEEENS5_IJNSA_ILi64EEENSA_ILi16EEESG_EEENS_6half_tENS5_IJlSC_lEEESI_SJ_NS4_8TiledMMAINS4_8MMA_AtomIJNS4_20SM100_MMA_F16BF16_SSISI_SI_fLi64ELi16ELNS4_4UMMA5MajorE0ELSO_0ELNSN_7ScaleInE0ELSP_0EEEEEENS4_6LayoutINS5_IJSC_SC_SC_EEENS5_IJNSA_ILi0EEESU_SU_EEEEENS5_IJNS4_10UnderscoreESX_SX_EEEEENS4_13SM90_TMA_LOADENS4_14ComposedLayoutINS4_7SwizzleILi1ELi4ELi3EEENS4_18smem_ptr_flag_bitsILi16EEENSS_INS5_IJNSA_ILi8EEESG_EEENS5_IJSG_SC_EEEEEEEvNS4_8identityENS4_23SM90_TMA_LOAD_MULTICASTES1A_vS1B_EENS_8epilogue10collective18CollectiveEpilogueINS1E_23Sm100TmaWarpSpecializedILi2ELi1ELi8ELb1ELb0EEEJSH_NS5_IJNSS_ISF_SC_EENSS_ISG_SC_EEEEESI_SJ_SI_SJ_NS1E_6fusion15FusionCallbacksIS1I_NS1M_17LinearCombinationISI_fSI_fLNS_15FloatRoundStyleE2EEESH_S1L_JEEENS4_5SM1004TMEM4LOAD26SM100_TMEM_LOAD_16dp256b2xES10_S1A_NS4_17SM75_U32x4_LDSM_NENS4_14SM90_TMA_STOREES1A_NS4_17SM90_U32x4_STSM_NENS4_39AutoVectorizingCopyWithAssumedAlignmentILi128EEEEEEvvEEEEvNT_6ParamsE:
        .type           _ZN7cutlass13device_kernelINS_4gemm6kernel13GemmUniversalIN4cute5tupleIJiiiiEEENS1_10collective13CollectiveMmaINS1_35MainloopSm100TmaUmmaWarpSpecializedILi88ELi2ELi4ENS5_IJNS4_1CILi2EEENSA_ILi1EEESC_EEEEENS5_IJNSA_ILi64EEENSA_ILi16EEESG_EEENS_6half_tENS5_IJlSC_lEEESI_SJ_NS4_8TiledMMAINS4_8MMA_AtomIJNS4_20SM100_MMA_F16BF16_SSISI_SI_fLi64ELi16ELNS4_4UMMA5MajorE0ELSO_0ELNSN_7ScaleInE0ELSP_0EEEEEENS4_6LayoutINS5_IJSC_SC_SC_EEENS5_IJNSA_ILi0EEESU_SU_EEEEENS5_IJNS4_10UnderscoreESX_SX_EEEEENS4_13SM90_TMA_LOADENS4_14ComposedLayoutINS4_7SwizzleILi1ELi4ELi3EEENS4_18smem_ptr_flag_bitsILi16EEENSS_INS5_IJNSA_ILi8EEESG_EEENS5_IJSG_SC_EEEEEEEvNS4_8identityENS4_23SM90_TMA_LOAD_MULTICASTES1A_vS1B_EENS_8epilogue10collective18CollectiveEpilogueINS1E_23Sm100TmaWarpSpecializedILi2ELi1ELi8ELb1ELb0EEEJSH_NS5_IJNSS_ISF_SC_EENSS_ISG_SC_EEEEESI_SJ_SI_SJ_NS1E_6fusion15FusionCallbacksIS1I_NS1M_17LinearCombinationISI_fSI_fLNS_15FloatRoundStyleE2EEESH_S1L_JEEENS4_5SM1004TMEM4LOAD26SM100_TMEM_LOAD_16dp256b2xES10_S1A_NS4_17SM75_U32x4_LDSM_NENS4_14SM90_TMA_STOREES1A_NS4_17SM90_U32x4_STSM_NENS4_39AutoVectorizingCopyWithAssumedAlignmentILi128EEEEEEvvEEEEvNT_6ParamsE,@function
        .size           _ZN7cutlass13device_kernelINS_4gemm6kernel13GemmUniversalIN4cute5tupleIJiiiiEEENS1_10collective13CollectiveMmaINS1_35MainloopSm100TmaUmmaWarpSpecializedILi88ELi2ELi4ENS5_IJNS4_1CILi2EEENSA_ILi1EEESC_EEEEENS5_IJNSA_ILi64EEENSA_ILi16EEESG_EEENS_6half_tENS5_IJlSC_lEEESI_SJ_NS4_8TiledMMAINS4_8MMA_AtomIJNS4_20SM100_MMA_F16BF16_SSISI_SI_fLi64ELi16ELNS4_4UMMA5MajorE0ELSO_0ELNSN_7ScaleInE0ELSP_0EEEEEENS4_6LayoutINS5_IJSC_SC_SC_EEENS5_IJNSA_ILi0EEESU_SU_EEEEENS5_IJNS4_10UnderscoreESX_SX_EEEEENS4_13SM90_TMA_LOADENS4_14ComposedLayoutINS4_7SwizzleILi1ELi4ELi3EEENS4_18smem_ptr_flag_bitsILi16EEENSS_INS5_IJNSA_ILi8EEESG_EEENS5_IJSG_SC_EEEEEEEvNS4_8identityENS4_23SM90_TMA_LOAD_MULTICASTES1A_vS1B_EENS_8epilogue10collective18CollectiveEpilogueINS1E_23Sm100TmaWarpSpecializedILi2ELi1ELi8ELb1ELb0EEEJSH_NS5_IJNSS_ISF_SC_EENSS_ISG_SC_EEEEESI_SJ_SI_SJ_NS1E_6fusion15FusionCallbacksIS1I_NS1M_17LinearCombinationISI_fSI_fLNS_15FloatRoundStyleE2EEESH_S1L_JEEENS4_5SM1004TMEM4LOAD26SM100_TMEM_LOAD_16dp256b2xES10_S1A_NS4_17SM75_U32x4_LDSM_NENS4_14SM90_TMA_STOREES1A_NS4_17SM90_U32x4_STSM_NENS4_39AutoVectorizingCopyWithAssumedAlignmentILi128EEEEEEvvEEEEvNT_6ParamsE,(.L_x_160 - _ZN7cutlass13device_kernelINS_4gemm6kernel13GemmUniversalIN4cute5tupleIJiiiiEEENS1_10collective13CollectiveMmaINS1_35MainloopSm100TmaUmmaWarpSpecializedILi88ELi2ELi4ENS5_IJNS4_1CILi2EEENSA_ILi1EEESC_EEEEENS5_IJNSA_ILi64EEENSA_ILi16EEESG_EEENS_6half_tENS5_IJlSC_lEEESI_SJ_NS4_8TiledMMAINS4_8MMA_AtomIJNS4_20SM100_MMA_F16BF16_SSISI_SI_fLi64ELi16ELNS4_4UMMA5MajorE0ELSO_0ELNSN_7ScaleInE0ELSP_0EEEEEENS4_6LayoutINS5_IJSC_SC_SC_EEENS5_IJNSA_ILi0EEESU_SU_EEEEENS5_IJNS4_10UnderscoreESX_SX_EEEEENS4_13SM90_TMA_LOADENS4_14ComposedLayoutINS4_7SwizzleILi1ELi4ELi3EEENS4_18smem_ptr_flag_bitsILi16EEENSS_INS5_IJNSA_ILi8EEESG_EEENS5_IJSG_SC_EEEEEEEvNS4_8identityENS4_23SM90_TMA_LOAD_MULTICASTES1A_vS1B_EENS_8epilogue10collective18CollectiveEpilogueINS1E_23Sm100TmaWarpSpecializedILi2ELi1ELi8ELb1ELb0EEEJSH_NS5_IJNSS_ISF_SC_EENSS_ISG_SC_EEEEESI_SJ_SI_SJ_NS1E_6fusion15FusionCallbacksIS1I_NS1M_17LinearCombinationISI_fSI_fLNS_15FloatRoundStyleE2EEESH_S1L_JEEENS4_5SM1004TMEM4LOAD26SM100_TMEM_LOAD_16dp256b2xES10_S1A_NS4_17SM75_U32x4_LDSM_NENS4_14SM90_TMA_STOREES1A_NS4_17SM90_U32x4_STSM_NENS4_39AutoVectorizingCopyWithAssumedAlignmentILi128EEEEEEvvEEEEvNT_6ParamsE)
        .other          _ZN7cutlass13device_kernelINS_4gemm6kernel13GemmUniversalIN4cute5tupleIJiiiiEEENS1_10collective13CollectiveMmaINS1_35MainloopSm100TmaUmmaWarpSpecializedILi88ELi2ELi4ENS5_IJNS4_1CILi2EEENSA_ILi1EEESC_EEEEENS5_IJNSA_ILi64EEENSA_ILi16EEESG_EEENS_6half_tENS5_IJlSC_lEEESI_SJ_NS4_8TiledMMAINS4_8MMA_AtomIJNS4_20SM100_MMA_F16BF16_SSISI_SI_fLi64ELi16ELNS4_4UMMA5MajorE0ELSO_0ELNSN_7ScaleInE0ELSP_0EEEEEENS4_6LayoutINS5_IJSC_SC_SC_EEENS5_IJNSA_ILi0EEESU_SU_EEEEENS5_IJNS4_10UnderscoreESX_SX_EEEEENS4_13SM90_TMA_LOADENS4_14ComposedLayoutINS4_7SwizzleILi1ELi4ELi3EEENS4_18smem_ptr_flag_bitsILi16EEENSS_INS5_IJNSA_ILi8EEESG_EEENS5_IJSG_SC_EEEEEEEvNS4_8identityENS4_23SM90_TMA_LOAD_MULTICASTES1A_vS1B_EENS_8epilogue10collective18CollectiveEpilogueINS1E_23Sm100TmaWarpSpecializedILi2ELi1ELi8ELb1ELb0EEEJSH_NS5_IJNSS_ISF_SC_EENSS_ISG_SC_EEEEESI_SJ_SI_SJ_NS1E_6fusion15FusionCallbacksIS1I_NS1M_17LinearCombinationISI_fSI_fLNS_15FloatRoundStyleE2EEESH_S1L_JEEENS4_5SM1004TMEM4LOAD26SM100_TMEM_LOAD_16dp256b2xES10_S1A_NS4_17SM75_U32x4_LDSM_NENS4_14SM90_TMA_STOREES1A_NS4_17SM90_U32x4_STSM_NENS4_39AutoVectorizingCopyWithAssumedAlignmentILi128EEEEEEvvEEEEvNT_6ParamsE,@"STO_CUDA_ENTRY STV_DEFAULT"
_ZN7cutlass13device_kernelINS_4gemm6kernel13GemmUniversalIN4cute5tupleIJiiiiEEENS1_10collective13CollectiveMmaINS1_35MainloopSm100TmaUmmaWarpSpecializedILi88ELi2ELi4ENS5_IJNS4_1CILi2EEENSA_ILi1EEESC_EEEEENS5_IJNSA_ILi64EEENSA_ILi16EEESG_EEENS_6half_tENS5_IJlSC_lEEESI_SJ_NS4_8TiledMMAINS4_8MMA_AtomIJNS4_20SM100_MMA_F16BF16_SSISI_SI_fLi64ELi16ELNS4_4UMMA5MajorE0ELSO_0ELNSN_7ScaleInE0ELSP_0EEEEEENS4_6LayoutINS5_IJSC_SC_SC_EEENS5_IJNSA_ILi0EEESU_SU_EEEEENS5_IJNS4_10UnderscoreESX_SX_EEEEENS4_13SM90_TMA_LOADENS4_14ComposedLayoutINS4_7SwizzleILi1ELi4ELi3EEENS4_18smem_ptr_flag_bitsILi16EEENSS_INS5_IJNSA_ILi8EEESG_EEENS5_IJSG_SC_EEEEEEEvNS4_8identityENS4_23SM90_TMA_LOAD_MULTICASTES1A_vS1B_EENS_8epilogue10collective18CollectiveEpilogueINS1E_23Sm100TmaWarpSpecializedILi2ELi1ELi8ELb1ELb0EEEJSH_NS5_IJNSS_ISF_SC_EENSS_ISG_SC_EEEEESI_SJ_SI_SJ_NS1E_6fusion15FusionCallbacksIS1I_NS1M_17LinearCombinationISI_fSI_fLNS_15FloatRoundStyleE2EEESH_S1L_JEEENS4_5SM1004TMEM4LOAD26SM100_TMEM_LOAD_16dp256b2xES10_S1A_NS4_17SM75_U32x4_LDSM_NENS4_14SM90_TMA_STOREES1A_NS4_17SM90_U32x4_STSM_NENS4_39AutoVectorizingCopyWithAssumedAlignmentILi128EEEEEEvvEEEEvNT_6ParamsE:
[----:B------:R-:W1:Y:S01]  /*0000*/  LDC R1, c[0x0][0x37c] ;  /* 0x0000df00ff017b82 */ /* 0x000e620000000800 */
[----:B------:R-:W2:Y:S01]  /*0010*/  S2R R48, SR_TID.X ;  /* 0x0000000000307919 */ /* 0x000ea20000002100 */
[----:B------:R-:W3:Y:S01]  /*0020*/  LDCU.64 UR8, c[0x0][0x890] ;  /* 0x00011200ff0877ac */ /* 0x000ee20008000a00 */
[----:B------:R-:W-:Y:S02]  /*0030*/  PRMT R23, RZ, 0x7610, R23 ;  /* 0x00007610ff177816 */ /* 0x000fe40000000017 */
[----:B------:R-:W-:Y:S01]  /*0040*/  ELECT P3, URZ, PT ;  /* 0x0000000000ff782f */ /* 0x000fe20003860000 */
[----:B---3--:R-:W-:-:S04]  /*0050*/  UISETP.NE.U32.AND UP0, UPT, UR8, URZ, UPT ;  /* 0x000000ff0800728c */ /* 0x008fc8000bf05070 */
[----:B------:R-:W-:Y:S01]  /*0060*/  UISETP.NE.AND.EX UP0, UPT, UR9, URZ, UPT, UP0 ;  /* 0x000000ff0900728c */ /* 0x000fe2000bf05300 */
[----:B--2---:R-:W-:-:S05]  /*0070*/  SHF.R.U32.HI R40, RZ, 0x5, R48 ;  /* 0x00000005ff287819 */ /* 0x004fca0000011630 */
[----:B------:R-:W2:Y:S02]  /*0080*/  SHFL.IDX PT, R0, R40, RZ, 0x1f ;  /* 0x00001fff28007589 */ /* 0x000ea400000e0000 */
[----:B--2---:R-:W-:Y:S01]  /*0090*/  R2UR UR18, R0 ;  /* 0x00000000001272ca */ /* 0x004fe200000e0000 */
[----:B-1----:R-:W-:-:S14]  /*00a0*/  BRA.U UP0, `(.L_x_0) ;  /* 0x0000000100307547 */ /* 0x002fdc000b800000 */
[----:B------:R-:W1:Y:S02]  /*00b0*/  LDCU.64 UR4, c[0x0][0x888] ;  /* 0x00011100ff0477ac */ /* 0x000e640008000a00 */
[----:B-1----:R-:W-:-:S04]  /*00c0*/  UISETP.NE.U32.AND UP0, UPT, UR4, URZ, UPT ;  /* 0x000000ff0400728c */ /* 0x002fc8000bf05070 */
[----:B------:R-:W-:-:S09]  /*00d0*/  UISETP.NE.AND.EX UP0, UPT, UR5, URZ, UPT, UP0 ;  /* 0x000000ff0500728c */ /* 0x000fd2000bf05300 */
[----:B------:R-:W-:Y:S05]  /*00e0*/  BRA.U !UP0, `(.L_x_1) ;  /* 0x0000000108147547 */ /* 0x000fea000b800000 */
[----:B------:R-:W1:Y:S01]  /*00f0*/  LDC.64 R2, c[0x0][0x888] ;  /* 0x00022200ff027b82 */ /* 0x000e620000000a00 */
[----:B------:R-:W1:Y:S02]  /*0100*/  LDCU.64 UR4, c[0x0][0x358] ;  /* 0x00006b00ff0477ac */ /* 0x000e640008000a00 */
[----:B-1----:R1:W5:Y:S01]  /*0110*/  LDG.E R19, desc[UR4][R2.64] ;  /* 0x0000000402137981 */ /* 0x002362000c1e1900 */
[----:B------:R-:W-:Y:S01]  /*0120*/  HFMA2 R23, -RZ, RZ, 0, 5.9604644775390625e-08 ;  /* 0x00000001ff177431 */ /* 0x000fe200000001ff */
[----:B------:R-:W-:Y:S05]  /*0130*/  BRA `(.L_x_0) ;  /* 0x00000000000c7947 */ /* 0x000fea0003800000 */
.L_x_1:
[----:B------:R-:W1:Y:S01]  /*0140*/  LDCU UR4, c[0x0][0x880] ;  /* 0x00011000ff0477ac */ /* 0x000e620008000800 */
[----:B------:R-:W-:Y:S01]  /*0150*/  HFMA2 R23, -RZ, RZ, 0, 5.9604644775390625e-08 ;  /* 0x00000001ff177431 */ /* 0x000fe200000001ff */
[----:B-1----:R-:W-:-:S07]  /*0160*/  MOV R19, UR4 ;  /* 0x0000000400137c02 */ /* 0x002fce0008000f00 */
.L_x_0:
[----:B------:R-:W2:Y:S02]  /*0170*/  LDCU.64 UR4, c[0x0][0x8b0] ;  /* 0x00011600ff0477ac */ /* 0x000ea40008000a00 */
[----:B--2---:R-:W-:-:S04]  /*0180*/  UISETP.NE.U32.AND UP0, UPT, UR4, URZ, UPT ;  /* 0x000000ff0400728c */ /* 0x004fc8000bf05070 */
[----:B------:R-:W-:-:S09]  /*0190*/  UISETP.NE.AND.EX UP0, UPT, UR5, URZ, UPT, UP0 ;  /* 0x000000ff0500728c */ /* 0x000fd2000bf05300 */
[----:B------:R-:W-:Y:S05]  /*01a0*/  BRA.U UP0, `(.L_x_2) ;  /* 0x0000000100287547 */ /* 0x000fea000b800000 */
[----:B------:R-:W2:Y:S02]  /*01b0*/  LDCU.64 UR4, c[0x0][0x8a8] ;  /* 0x00011500ff0477ac */ /* 0x000ea40008000a00 */
[----:B--2---:R-:W-:-:S04]  /*01c0*/  UISETP.NE.U32.AND UP0, UPT, UR4, URZ, UPT ;  /* 0x000000ff0400728c */ /* 0x004fc8000bf05070 */
[----:B------:R-:W-:-:S09]  /*01d0*/  UISETP.NE.AND.EX UP0, UPT, UR5, URZ, UPT, UP0 ;  /* 0x000000ff0500728c */ /* 0x000fd2000bf05300 */
[----:B------:R-:W-:Y:S05]  /*01e0*/  BRA.U !UP0, `(.L_x_3) ;  /* 0x0000000108107547 */ /* 0x000fea000b800000 */
[----:B-1----:R-:W1:Y:S01]  /*01f0*/  LDC.64 R2, c[0x0][0x8a8] ;  /* 0x00022a00ff027b82 */ /* 0x002e620000000a00 */
[----:B------:R-:W1:Y:S02]  /*0200*/  LDCU.64 UR4, c[0x0][0x358] ;  /* 0x00006b00ff0477ac */ /* 0x000e640008000a00 */
[----:B-1----:R2:W5:Y:S01]  /*0210*/  LDG.E R17, desc[UR4][R2.64] ;  /* 0x0000000402117981 */ /* 0x002562000c1e1900 */
[----:B------:R-:W-:Y:S05]  /*0220*/  BRA `(.L_x_2) ;  /* 0x0000000000087947 */ /* 0x000fea0003800000 */
.L_x_3:
[----:B------:R-:W2:Y:S02]  /*0230*/  LDCU UR4, c[0x0][0x8a0] ;  /* 0x00011400ff0477ac */ /* 0x000ea40008000800 */
[----:B--2---:R-:W-:Y:S02]  /*0240*/  MOV R17, UR4 ;  /* 0x0000000400117c02 */ /* 0x004fe40008000f00 */
.L_x_2:
[----:B------:R-:W-:Y:S01]  /*0250*/  IMAD.U32 R0, RZ, RZ, UR18 ;  /* 0x00000012ff007e24 */ /* 0x000fe2000f8e00ff */
[----:B------:R-:W-:Y:S04]  /*0260*/  BSSY.RECONVERGENT B0, `(.L_x_4) ;  /* 0x000000c000007945 */ /* 0x000fe80003800200 */
[C---:B------:R-:W-:Y:S02]  /*0270*/  ISETP.NE.OR P1, PT, R0.reuse, 0x1, !P3 ;  /* 0x000000010000780c */ /* 0x040fe40005f25670 */
[----:B------:R-:W-:-:S11]  /*0280*/  ISETP.NE.OR P0, PT, R0, 0x3, !P3 ;  /* 0x000000030000780c */ /* 0x000fd60005f05670 */
[----:B------:R-:W-:Y:S05]  /*0290*/  @P1 BRA `(.L_x_5) ;  /* 0x0000000000201947 */ /* 0x000fea0003800000 */
[----:B------:R-:W3:Y:S02]  /*02a0*/  LDCU.64 UR4, c[0x0][0x348] ;  /* 0x00006900ff0477ac */ /* 0x000ee40008000a00 */
[----:B---3--:R-:W-:Y:S02]  /*02b0*/  UIADD3 UR6, UP1, UPT, UR4, 0x80, URZ ;  /* 0x0000008004067890 */ /* 0x008fe4000ff3e0ff */
[----:B------:R-:W-:Y:S02]  /*02c0*/  UIADD3 UR4, UP0, UPT, UR4, 0x180, URZ ;  /* 0x0000018004047890 */ /* 0x000fe4000ff1e0ff */
[----:B------:R-:W-:Y:S02]  /*02d0*/  UIADD3.X UR7, UPT, UPT, URZ, UR5, URZ, UP1, !UPT ;  /* 0x00000005ff077290 */ /* 0x000fe40008ffe4ff */
[----:B------:R-:W-:-:S07]  /*02e0*/  UIADD3.X UR5, UPT, UPT, URZ, UR5, URZ, UP0, !UPT ;  /* 0x00000005ff057290 */ /* 0x000fce00087fe4ff */
[----:B------:R3:W-:Y:S02]  /*02f0*/  UTMACCTL.PF [UR6] ;  /* 0x00000000060079b9 */ /* 0x0007e40008040000 */
[----:B------:R3:W-:Y:S02]  /*0300*/  UTMACCTL.PF [UR4] ;  /* 0x00000000040079b9 */ /* 0x0007e40008040000 */
[----:B---3--:R-:W-:Y:S01]  /*0310*/  NOP ;  /* 0x0000000000007918 */ /* 0x008fe20000000000 */
.L_x_5:
[----:B------:R-:W-:Y:S05]  /*0320*/  BSYNC.RECONVERGENT B0 ;  /* 0x0000000000007941 */ /* 0x000fea0003800200 */
.L_x_4:
[----:B------:R-:W-:Y:S04]  /*0330*/  BSSY.RECONVERGENT B0, `(.L_x_6) ;  /* 0x000000a000007945 */ /* 0x000fe80003800200 */
        /* <DEDUP_REMOVED lines=9> */
.L_x_7:
[----:B------:R-:W-:Y:S05]  /*03d0*/  BSYNC.RECONVERGENT B0 ;  /* 0x0000000000007941 */ /* 0x000fea0003800200 */
.L_x_6:
[----:B------:R-:W3:Y:S01]  /*03e0*/  LDCU.64 UR4, c[0x0][0x888] ;  /* 0x00011100ff0477ac */ /* 0x000ee20008000a00 */
[----:B------:R-:W-:Y:S02]  /*03f0*/  UISETP.EQ.U32.AND UP2, UPT, UR8, URZ, UPT ;  /* 0x000000ff0800728c */ /* 0x000fe4000bf42070 */
[----:B------:R-:W-:Y:S02]  /*0400*/  UPLOP3.LUT UP3, UPT, UPT, UPT, UPT, 0x80, 0x8 ;  /* 0x000000000008789c */ /* 0x000fe40003f6f070 */
[----:B---3--:R-:W-:-:S04]  /*0410*/  UISETP.NE.U32.AND UP0, UPT, UR4, URZ, UPT ;  /* 0x000000ff0400728c */ /* 0x008fc8000bf05070 */
[----:B------:R-:W-:-:S04]  /*0420*/  UISETP.NE.AND.EX UP1, UPT, UR5, URZ, UPT, UP0 ;  /* 0x000000ff0500728c */ /* 0x000fc8000bf25300 */
[----:B------:R-:W-:-:S04]  /*0430*/  UISETP.EQ.OR.EX UP4, UPT, UR9, URZ, !UP1, UP2 ;  /* 0x000000ff0900728c */ /* 0x000fc8000cf82720 */
[----:B------:R-:W-:-:S05]  /*0440*/  UP2UR UR61, UPR, URZ, 0x10 ;  /* 0x00000010ff3d7883 */ /* 0x000fca0008000000 */
[----:B------:R-:W-:Y:S07]  /*0450*/  BRA.U !UP4, `(.L_x_8) ;  /* 0x000000010c207547 */ /* 0x000fee000b800000 */
[----:B------:R-:W-:Y:S01]  /*0460*/  UISETP.NE.U32.AND UP2, UPT, UR8, URZ, UPT ;  /* 0x000000ff0800728c */ /* 0x000fe2000bf45070 */
[----:B-----5:R-:W-:Y:S01]  /*0470*/  FSETP.NEU.AND P0, PT, R19, RZ, PT ;  /* 0x000000ff1300720b */ /* 0x020fe20003f0d000 */
[----:B------:R-:W-:Y:S02]  /*0480*/  USEL UR4, URZ, 0xffffffff, UP1 ;  /* 0xffffffffff047887 */ /* 0x000fe40008800000 */
[----:B------:R-:W-:-:S10]  /*0490*/  UISETP.NE.AND.EX UP2, UPT, UR9, URZ, UPT, UP2 ;  /* 0x000000ff0900728c */ /* 0x000fd4000bf45320 */
[----:B------:R-:W-:Y:S01]  /*04a0*/  VOTEU.ANY UP0, P0 ;  /* 0x0000000000ff7886 */ /* 0x000fe20000000100 */
[----:B------:R-:W-:-:S04]  /*04b0*/  @!UP2 USEL UR4, URZ, 0xffffffff, UP0 ;  /* 0xffffffffff04a887 */ /* 0x000fc80008000000 */
[----:B------:R-:W-:-:S04]  /*04c0*/  ULOP3.LUT UR4, UR4, 0x1, URZ, 0xc0, !UPT ;  /* 0x0000000104047892 */ /* 0x000fc8000f8ec0ff */
[----:B------:R-:W-:-:S11]  /*04d0*/  UISETP.NE.U32.AND UP3, UPT, UR4, 0x1, UPT ;  /* 0x000000010400788c */ /* 0x000fd6000bf65070 */
.L_x_8:
[----:B-12---:R-:W1:Y:S02]  /*04e0*/  SHFL.IDX PT, R2, R40, RZ, 0x1f ;  /* 0x00001fff28027589 */ /* 0x006e6400000e0000 */
[----:B-1----:R-:W-:-:S13]  /*04f0*/  ISETP.NE.AND P0, PT, R2, RZ, PT ;  /* 0x000000ff0200720c */ /* 0x002fda0003f05270 */
[----:B------:R-:W-:Y:S05]  /*0500*/  @P0 BRA `(.L_x_9) ;  /* 0x0000000c00040947 */ /* 0x000fea0003800000 */
[----:B------:R-:W-:Y:S01]  /*0510*/  ELECT P0, URZ, PT ;  /* 0x0000000000ff782f */ /* 0x000fe20003800000 */
[----:B------:R-:W-:-:S12]  /*0520*/  BSSY.RECONVERGENT B0, `(.L_x_9) ;  /* 0x00000bf000007945 */ /* 0x000fd80003800200 */
[----:B------:R-:W-:Y:S05]  /*0530*/  @!P0 BRA `(.L_x_10) ;  /* 0x0000000800f48947 */ /* 0x000fea0003800000 */
[----:B------:R-:W1:Y:S01]  /*0540*/  S2UR UR4, SR_CgaCtaId ;  /* 0x00000000000479c3 */ /* 0x000e620000008800 */
[----:B------:R-:W-:Y:S01]  /*0550*/  UMOV UR5, 0x400 ;  /* 0x0000040000057882 */ /* 0x000fe20000000000 */
[----:B------:R-:W-:Y:S01]  /*0560*/  UMOV UR8, 0x1 ;  /* 0x0000000100087882 */ /* 0x000fe20000000000 */
[----:B------:R-:W-:Y:S01]  /*0570*/  UMOV UR6, 0x2 ;  /* 0x0000000200067882 */ /* 0x000fe20000000000 */
[----:B------:R-:W-:-:S04]  /*0580*/  UIADD3 UR8, UPT, UPT, -UR8, 0x100000, URZ ;  /* 0x0010000008087890 */ /* 0x000fc8000fffe1ff */
[----:B------:R-:W-:Y:S02]  /*0590*/  USHF.L.U32 UR9, UR8, 0xb, URZ ;  /* 0x0000000b08097899 */ /* 0x000fe400080006ff */
[----:B------:R-:W-:Y:S02]  /*05a0*/  USHF.L.U32 UR8, UR8, 0x1, URZ ;  /* 0x0000000108087899 */ /* 0x000fe400080006ff */
[----:B------:R-:W-:-:S04]  /*05b0*/  UIADD3 UR6, UPT, UPT, -UR6, 0x100000, URZ ;  /* 0x0010000006067890 */ /* 0x000fc8000fffe1ff */
[----:B------:R-:W-:Y:S02]  /*05c0*/  USHF.L.U32 UR7, UR6, 0xb, URZ ;  /* 0x0000000b06077899 */ /* 0x000fe400080006ff */
[----:B------:R-:W-:Y:S02]  /*05d0*/  USHF.L.U32 UR6, UR6, 0x1, URZ ;  /* 0x0000000106067899 */ /* 0x000fe400080006ff */
[----:B-1----:R-:W-:Y:S01]  /*05e0*/  ULEA UR4, UR4, UR5, 0x18 ;  /* 0x0000000504047291 */ /* 0x002fe2000f8ec0ff */
[----:B------:R-:W1:Y:S11]  /*05f0*/  FENCE.VIEW.ASYNC.S ;  /* 0x00000000000073c6 */ /* 0x000e760000000000 */
[----:B-1----:R1:W2:Y:S01]  /*0600*/  SYNCS.EXCH.64 URZ, [UR4], UR8 ;  /* 0x0000000804ff75b2 */ /* 0x0022a20008000100 */
[----:B------:R1:W3:Y:S01]  /*0610*/  SYNCS.EXCH.64 URZ, [UR4+0x2c0], UR6 ;  /* 0x0002c00604ff75b2 */ /* 0x0002e20008000100 */
[----:B------:R1:W4:Y:S01]  /*0620*/  SYNCS.EXCH.64 URZ, [UR4+0x8], UR8 ;  /* 0x0000080804ff75b2 */ /* 0x0003220008000100 */
[----:B------:R1:W1:Y:S01]  /*0630*/  SYNCS.EXCH.64 URZ, [UR4+0x2c8], UR6 ;  /* 0x0002c80604ff75b2 */ /* 0x0002620008000100 */
        /* <DEDUP_REMOVED lines=172> */
[----:B--234-:R-:W-:Y:S01]  /*1100*/  NOP ;  /* 0x0000000000007918 */ /* 0x01cfe20000000000 */
.L_x_10:
[----:B-1----:R-:W-:Y:S05]  /*1110*/  BSYNC.RECONVERGENT B0 ;  /* 0x0000000000007941 */ /* 0x002fea0003800200 */
.L_x_9:
[----:B------:R-:W1:Y:S01]  /*1120*/  SHFL.IDX PT, R2, R40, RZ, 0x1f ;  /* 0x00001fff28027589 */ /* 0x000e6200000e0000 */
[----:B------:R-:W-:Y:S01]  /*1130*/  NOP ;  /* 0x0000000000007918 */ /* 0x000fe20000000000 */
[----:B-1----:R-:W-:-:S13]  /*1140*/  ISETP.NE.AND P0, PT, R2, 0x1, PT ;  /* 0x000000010200780c */ /* 0x002fda0003f05270 */
[----:B------:R-:W-:Y:S05]  /*1150*/  @P0 BRA `(.L_x_11) ;  /* 0x0000000000480947 */ /* 0x000fea0003800000 */
        /* <DEDUP_REMOVED lines=9> */
[----:B------:R-:W-:Y:S01]  /*11f0*/  USHF.L.U32 UR6, UR6, 0x1, URZ ;  /* 0x0000000106067899 */ /* 0x000fe200080006ff */
[----:B------:R-:W-:Y:S01]  /*1200*/  ELECT P0, URZ, PT ;  /* 0x0000000000ff782f */ /* 0x000fe20003800000 */
[----:B-1----:R-:W-:Y:S01]  /*1210*/  ULEA UR4, UR4, UR5, 0x18 ;  /* 0x0000000504047291 */ /* 0x002fe2000f8ec0ff */
[----:B------:R-:W1:Y:S11]  /*1220*/  FENCE.VIEW.ASYNC.S ;  /* 0x00000000000073c6 */ /* 0x000e760000000000 */
[----:B-1----:R1:W2:Y:S01]  /*1230*/  SYNCS.EXCH.64 URZ, [UR4+0x580], UR8 ;  /* 0x0005800804ff75b2 */ /* 0x0022a20008000100 */
[----:B------:R1:W3:Y:S01]  /*1240*/  SYNCS.EXCH.64 URZ, [UR4+0x590], UR6 ;  /* 0x0005900604ff75b2 */ /* 0x0002e20008000100 */
[----:B------:R1:W4:Y:S01]  /*1250*/  SYNCS.EXCH.64 URZ, [UR4+0x588], UR8 ;  /* 0x0005880804ff75b2 */ /* 0x0003220008000100 */
[----:B------:R1:W1:Y:S01]  /*1260*/  SYNCS.EXCH.64 URZ, [UR4+0x598], UR6 ;  /* 0x0005980604ff75b2 */ /* 0x0002620008000100 */
[----:B------:R-:W-:Y:S01]  /*1270*/  NOP ;  /* 0x0000000000007918 */ /* 0x000fe20000000000 */
.L_x_11:
[----:B------:R-:W2:Y:S01]  /*1280*/  SHFL.IDX PT, R2, R40, RZ, 0x1f ;  /* 0x00001fff28027589 */ /* 0x000ea200000e0000 */
[----:B------:R-:W-:Y:S01]  /*1290*/  NOP ;  /* 0x0000000000007918 */ /* 0x000fe20000000000 */
[----:B--2---:R-:W-:-:S13]  /*12a0*/  ISETP.NE.AND P0, PT, R2, 0x3, PT ;  /* 0x000000030200780c */ /* 0x004fda0003f05270 */
[----:B------:R-:W-:Y:S05]  /*12b0*/  @P0 BRA `(.L_x_12) ;  /* 0x0000000000300947 */ /* 0x000fea0003800000 */
[----:B-1----:R-:W1:Y:S01]  /*12c0*/  S2UR UR4, SR_CgaCtaId ;  /* 0x00000000000479c3 */ /* 0x002e620000008800 */
[----:B------:R-:W-:Y:S01]  /*12d0*/  UMOV UR6, 0x400 ;  /* 0x0000040000067882 */ /* 0x000fe20000000000 */
[----:B------:R-:W-:Y:S01]  /*12e0*/  UMOV UR5, 0x20 ;  /* 0x0000002000057882 */ /* 0x000fe20000000000 */
[----:B------:R-:W-:Y:S01]  /*12f0*/  ELECT P0, URZ, PT ;  /* 0x0000000000ff782f */ /* 0x000fe20003800000 */
[----:B-1----:R-:W-:Y:S02]  /*1300*/  ULEA UR6, UR4, UR6, 0x18 ;  /* 0x0000000604067291 */ /* 0x002fe4000f8ec0ff */
[----:B------:R-:W-:-:S04]  /*1310*/  UIADD3 UR4, UPT, UPT, -UR5, 0x100000, URZ ;  /* 0x0010000005047890 */ /* 0x000fc8000fffe1ff */
[----:B------:R-:W-:Y:S02]  /*1320*/  USHF.L.U32 UR5, UR4, 0xb, URZ ;  /* 0x0000000b04057899 */ /* 0x000fe400080006ff */
[----:B------:R-:W-:Y:S01]  /*1330*/  USHF.L.U32 UR4, UR4, 0x1, URZ ;  /* 0x0000000104047899 */ /* 0x000fe200080006ff */
[----:B------:R-:W1:Y:S11]  /*1340*/  FENCE.VIEW.ASYNC.S ;  /* 0x00000000000073c6 */ /* 0x000e760000000000 */
[----:B-1----:R2:W1:Y:S01]  /*1350*/  SYNCS.EXCH.64 URZ, [UR6+0x5a0], UR4 ;  /* 0x0005a00406ff75b2 */ /* 0x0024620008000100 */
[----:B------:R2:W1:Y:S02]  /*1360*/  SYNCS.EXCH.64 URZ, [UR6+0x5a8], UR4 ;  /* 0x0005a80406ff75b2 */ /* 0x0004640008000100 */
[----:B--2---:R-:W-:Y:S01]  /*1370*/  NOP ;  /* 0x0000000000007918 */ /* 0x004fe20000000000 */
.L_x_12:
[----:B------:R-:W2:Y:S01]  /*1380*/  SHFL.IDX PT, R2, R40, RZ, 0x1f ;  /* 0x00001fff28027589 */ /* 0x000ea200000e0000 */
[----:B------:R-:W-:Y:S01]  /*1390*/  NOP ;  /* 0x0000000000007918 */ /* 0x000fe20000000000 */
[----:B--2---:R-:W-:-:S13]  /*13a0*/  ISETP.NE.AND P0, PT, R2, 0x4, PT ;  /* 0x000000040200780c */ /* 0x004fda0003f05270 */
[----:B------:R-:W-:Y:S05]  /*13b0*/  @P0 BRA `(.L_x_13) ;  /* 0x00000000004c0947 */ /* 0x000fea0003800000 */
[----:B-1----:R-:W1:Y:S01]  /*13c0*/  S2UR UR6, SR_CgaCtaId ;  /* 0x00000000000679c3 */ /* 0x002e620000008800 */
[----:B------:R-:W-:Y:S01]  /*13d0*/  UMOV UR4, 0x1e0 ;  /* 0x000001e000047882 */ /* 0x000fe20000000000 */
[----:B------:R-:W-:Y:S01]  /*13e0*/  UMOV UR5, 0x400 ;  /* 0x0000040000057882 */ /* 0x000fe20000000000 */
[----:B------:R-:W-:Y:S01]  /*13f0*/  USEL UR4, UR4, 0x1a0, UP3 ;  /* 0x000001a004047887 */ /* 0x000fe20009800000 */
[----:B------:R-:W-:Y:S01]  /*1400*/  UMOV UR8, 0x1 ;  /* 0x0000000100087882 */ /* 0x000fe20000000000 */
[----:B------:R-:W-:Y:S01]  /*1410*/  ELECT P0, URZ, PT ;  /* 0x0000000000ff782f */ /* 0x000fe20003800000 */
[----:B------:R-:W-:-:S04]  /*1420*/  UIADD3 UR8, UPT, UPT, -UR8, 0x100000, URZ ;  /* 0x0010000008087890 */ /* 0x000fc8000fffe1ff */
[----:B------:R-:W-:Y:S02]  /*1430*/  USHF.L.U32 UR9, UR8, 0xb, URZ ;  /* 0x0000000b08097899 */ /* 0x000fe400080006ff */
[----:B------:R-:W-:Y:S02]  /*1440*/  USHF.L.U32 UR8, UR8, 0x1, URZ ;  /* 0x0000000108087899 */ /* 0x000fe400080006ff */
[----:B-1----:R-:W-:Y:S02]  /*1450*/  ULEA UR6, UR6, UR5, 0x18 ;  /* 0x0000000506067291 */ /* 0x002fe4000f8ec0ff */
[----:B------:R-:W-:-:S04]  /*1460*/  UIADD3 UR4, UPT, UPT, -UR4, 0x100000, URZ ;  /* 0x0010000004047890 */ /* 0x000fc8000fffe1ff */
[----:B------:R-:W-:Y:S02]  /*1470*/  USHF.L.U32 UR5, UR4, 0xb, URZ ;  /* 0x0000000b04057899 */ /* 0x000fe400080006ff */
[----:B------:R-:W-:Y:S01]  /*1480*/  USHF.L.U32 UR4, UR4, 0x1, URZ ;  /* 0x0000000104047899 */ /* 0x000fe200080006ff */
[----:B------:R-:W1:Y:S03]  /*1490*/  FENCE.VIEW.ASYNC.S ;  /* 0x00000000000073c6 */ /* 0x000e660000000000 */
[----:B-1----:R2:W1:Y:S08]  /*14a0*/  SYNCS.EXCH.64 URZ, [UR6+0x5b0], UR8 ;  /* 0x0005b00806ff75b2 */ /* 0x0024700008000100 */
[----:B------:R2:W1:Y:S01]  /*14b0*/  SYNCS.EXCH.64 URZ, [UR6+0x5c0], UR4 ;  /* 0x0005c00406ff75b2 */ /* 0x0004620008000100 */
[----:B------:R2:W1:Y:S01]  /*14c0*/  SYNCS.EXCH.64 URZ, [UR6+0x5b8], UR8 ;  /* 0x0005b80806ff75b2 */ /* 0x0004620008000100 */
[----:B------:R2:W1:Y:S02]  /*14d0*/  SYNCS.EXCH.64 URZ, [UR6+0x5c8], UR4 ;  /* 0x0005c80406ff75b2 */ /* 0x0004640008000100 */
[----:B--2---:R-:W-:Y:S01]  /*14e0*/  NOP ;  /* 0x0000000000007918 */ /* 0x004fe20000000000 */
.L_x_13:
[----:B------:R-:W2:Y:S01]  /*14f0*/  SHFL.IDX PT, R2, R40, RZ, 0x1f ;  /* 0x00001fff28027589 */ /* 0x000ea200000e0000 */
[----:B------:R-:W-:Y:S01]  /*1500*/  NOP ;  /* 0x0000000000007918 */ /* 0x000fe20000000000 */
[----:B--2---:R-:W-:-:S13]  /*1510*/  ISETP.NE.AND P0, PT, R2, 0x5, PT ;  /* 0x000000050200780c */ /* 0x004fda0003f05270 */
[----:B------:R-:W-:Y:S05]  /*1520*/  @P0 BRA `(.L_x_14) ;  /* 0x0000000000580947 */ /* 0x000fea0003800000 */
[----:B-1----:R-:W1:Y:S01]  /*1530*/  S2UR UR4, SR_CgaCtaId ;  /* 0x00000000000479c3 */ /* 0x002e620000008800 */
        /* <DEDUP_REMOVED lines=12> */
[----:B-1----:R2:W1:Y:S01]  /*1600*/  SYNCS.EXCH.64 URZ, [UR4+0x5d0], UR8 ;  /* 0x0005d00804ff75b2 */ /* 0x0024620008000100 */
[----:B------:R2:W1:Y:S01]  /*1610*/  SYNCS.EXCH.64 URZ, [UR4+0x5f0], UR6 ;  /* 0x0005f00604ff75b2 */ /* 0x0004620008000100 */
[----:B------:R2:W1:Y:S01]  /*1620*/  SYNCS.EXCH.64 URZ, [UR4+0x5d8], UR8 ;  /* 0x0005d80804ff75b2 */ /* 0x0004620008000100 */
[----:B------:R2:W1:Y:S01]  /*1630*/  SYNCS.EXCH.64 URZ, [UR4+0x5f8], UR6 ;  /* 0x0005f80604ff75b2 */ /* 0x0004620008000100 */
[----:B------:R2:W1:Y:S01]  /*1640*/  SYNCS.EXCH.64 URZ, [UR4+0x5e0], UR8 ;  /* 0x0005e00804ff75b2 */ /* 0x0004620008000100 */
[----:B------:R2:W1:Y:S01]  /*1650*/  SYNCS.EXCH.64 URZ, [UR4+0x600], UR6 ;  /* 0x0006000604ff75b2 */ /* 0x0004620008000100 */
[----:B------:R2:W1:Y:S01]  /*1660*/  SYNCS.EXCH.64 URZ, [UR4+0x5e8], UR8 ;  /* 0x0005e80804ff75b2 */ /* 0x0004620008000100 */
[----:B------:R2:W1:Y:S02]  /*1670*/  SYNCS.EXCH.64 URZ, [UR4+0x608], UR6 ;  /* 0x0006080604ff75b2 */ /* 0x0004640008000100 */
[----:B--2---:R-:W-:Y:S01]  /*1680*/  NOP ;  /* 0x0000000000007918 */ /* 0x004fe20000000000 */
.L_x_14:
[----:B------:R-:W2:Y:S01]  /*1690*/  SHFL.IDX PT, R2, R40, RZ, 0x1f ;  /* 0x00001fff28027589 */ /* 0x000ea200000e0000 */
[----:B------:R-:W-:Y:S01]  /*16a0*/  NOP ;  /* 0x0000000000007918 */ /* 0x000fe20000000000 */
[----:B--2---:R-:W-:-:S13]  /*16b0*/  ISETP.NE.AND P0, PT, R2, 0x3, PT ;  /* 0x000000030200780c */ /* 0x004fda0003f05270 */
[----:B------:R-:W-:Y:S05]  /*16c0*/  @P0 BRA `(.L_x_15) ;  /* 0x0000000000380947 */ /* 0x000fea0003800000 */
[----:B------:R-:W2:Y:S01]  /*16d0*/  S2UR UR5, SR_CgaCtaId ;  /* 0x00000000000579c3 */ /* 0x000ea20000008800 */
[----:B-1----:R-:W-:Y:S01]  /*16e0*/  UMOV UR4, 0x400 ;  /* 0x0000040000047882 */ /* 0x002fe20000000000 */
[----:B------:R-:W-:Y:S01]  /*16f0*/  UMOV UR6, 0x20 ;  /* 0x0000002000067882 */ /* 0x000fe20000000000 */
[----:B------:R-:W-:Y:S01]  /*1700*/  ELECT P0, URZ, PT ;  /* 0x0000000000ff782f */ /* 0x000fe20003800000 */
[----:B------:R-:W-:-:S04]  /*1710*/  UIADD3 UR6, UPT, UPT, -UR6, 0x100000, URZ ;  /* 0x0010000006067890 */ /* 0x000fc8000fffe1ff */
[----:B------:R-:W-:Y:S02]  /*1720*/  USHF.L.U32 UR7, UR6, 0xb, URZ ;  /* 0x0000000b06077899 */ /* 0x000fe400080006ff */
[----:B------:R-:W-:Y:S02]  /*1730*/  USHF.L.U32 UR6, UR6, 0x1, URZ ;  /* 0x0000000106067899 */ /* 0x000fe400080006ff */
[----:B--2---:R-:W-:Y:S01]  /*1740*/  ULEA UR4, UR5, UR4, 0x18 ;  /* 0x0000000405047291 */ /* 0x004fe2000f8ec0ff */
[----:B------:R-:W1:Y:S11]  /*1750*/  FENCE.VIEW.ASYNC.S ;  /* 0x00000000000073c6 */ /* 0x000e760000000000 */
[----:B-1----:R2:W1:Y:S01]  /*1760*/  SYNCS.EXCH.64 URZ, [UR4+0x610], UR6 ;  /* 0x0006100604ff75b2 */ /* 0x0024620008000100 */
[----:B------:R2:W1:Y:S01]  /*1770*/  SYNCS.EXCH.64 URZ, [UR4+0x620], UR6 ;  /* 0x0006200604ff75b2 */ /* 0x0004620008000100 */
[----:B------:R2:W1:Y:S01]  /*1780*/  SYNCS.EXCH.64 URZ, [UR4+0x618], UR6 ;  /* 0x0006180604ff75b2 */ /* 0x0004620008000100 */
[----:B------:R2:W1:Y:S02]  /*1790*/  SYNCS.EXCH.64 URZ, [UR4+0x628], UR6 ;  /* 0x0006280604ff75b2 */ /* 0x0004640008000100 */
[----:B--2---:R-:W-:Y:S01]  /*17a0*/  NOP ;  /* 0x0000000000007918 */ /* 0x004fe20000000000 */
.L_x_15:
[----:B-1----:R-:W1:Y:S01]  /*17b0*/  LDCU UR4, c[0x0][0x36c] ;  /* 0x00006d80ff0477ac */ /* 0x002e620008000800 */
[----:B------:R-:W-:Y:S01]  /*17c0*/  ISETP.NE.OR P3, PT, R0, 0x2, !P3 ;  /* 0x000000020000780c */ /* 0x000fe20005f65670 */
[----:B------:R-:W-:Y:S01]  /*17d0*/  NOP ;  /* 0x0000000000007918 */ /* 0x000fe20000000000 */
[----:B------:R-:W-:Y:S01]  /*17e0*/  LOP3.LUT R0, R48, 0x1f, RZ, 0xc0, !PT ;  /* 0x0000001f30007812 */ /* 0x000fe200078ec0ff */
[----:B------:R-:W-:Y:S02]  /*17f0*/  UISETP.NE.AND UP4, UPT, UR18, 0x2, UPT ;  /* 0x000000021200788c */ /* 0x000fe4000bf85270 */
[----:B------:R-:W-:Y:S02]  /*1800*/  UISETP.NE.AND UP5, UPT, UR18, URZ, UPT ;  /* 0x000000ff1200728c */ /* 0x000fe4000bfa5270 */
[----:B-1----:R-:W-:-:S09]  /*1810*/  UISETP.EQ.U32.AND UP6, UPT, UR4, 0x1, UPT ;  /* 0x000000010400788c */ /* 0x002fd2000bfc2070 */
[----:B------:R-:W-:Y:S05]  /*1820*/  BRA.U !UP6, `(.L_x_16) ;  /* 0x000000010e087547 */ /* 0x000fea000b800000 */
[----:B---34-:R-:W-:Y:S01]  /*1830*/  UCGABAR_ARV ;  /* 0x00000000000079c7 */ /* 0x018fe20008000000 */
[----:B------:R-:W-:Y:S05]  /*1840*/  BRA `(.L_x_17) ;  /* 0x0000000000047947 */ /* 0x000fea0003800000 */
.L_x_16:
[----:B---34-:R-:W-:Y:S01]  /*1850*/  NOP ;  /* 0x0000000000007918 */ /* 0x018fe20000000000 */
.L_x_17:
[----:B------:R-:W1:Y:S01]  /*1860*/  S2UR UR46, SR_CTAID.X ;  /* 0x00000000002e79c3 */ /* 0x000e620000002500 */
[----:B------:R-:W-:-:S05]  /*1870*/  CS2R.32 R3, SR_CgaSize ;  /* 0x0000000000037805 */ /* 0x000fca0000008a00 */
[----:B------:R-:W-:-:S05]  /*1880*/  IMAD R3, R3, -0xa0, RZ ;  /* 0xffffff6003037824 */ /* 0x000fca00078e02ff */
[----:B------:R-:W-:-:S14]  /*1890*/  R2UR UR5, R3 ;  /* 0x00000000030572ca */ /* 0x000fdc00000e0000 */
[----:B------:R-:W2:Y:S01]  /*18a0*/  LDCU UR5, c[0x0][UR5+0x2b0] ;  /* 0x00005600050577ac */ /* 0x000ea20008000800 */
[----:B------:R-:W-:-:S05]  /*18b0*/  CS2R.32 R3, SR_CgaSize ;  /* 0x0000000000037805 */ /* 0x000fca0000008a00 */
[----:B------:R-:W-:-:S05]  /*18c0*/  IMAD R3, R3, -0xa0, RZ ;  /* 0xffffff6003037824 */ /* 0x000fca00078e02ff */
[----:B------:R-:W-:-:S14]  /*18d0*/  R2UR UR4, R3 ;  /* 0x00000000030472ca */ /* 0x000fdc00000e0000 */
[----:B------:R-:W3:Y:S01]  /*18e0*/  LDCU UR4, c[0x0][UR4+0x2b4] ;  /* 0x00005680040477ac */ /* 0x000ee20008000800 */
[----:B------:R-:W4:Y:S01]  /*18f0*/  S2UR UR45, SR_CTAID.Y ;  /* 0x00000000002d79c3 */ /* 0x000f220000002600 */
[----:B------:R-:W-:-:S05]  /*1900*/  CS2R.32 R3, SR_CgaSize ;  /* 0x0000000000037805 */ /* 0x000fca0000008a00 */
[----:B------:R-:W-:-:S05]  /*1910*/  IMAD R3, R3, -0xa0, RZ ;  /* 0xffffff6003037824 */ /* 0x000fca00078e02ff */
[----:B------:R-:W-:-:S14]  /*1920*/  R2UR UR59, R3 ;  /* 0x00000000033b72ca */ /* 0x000fdc00000e0000 */
[----:B------:R-:W3:Y:S01]  /*1930*/  LDCU UR59, c[0x0][UR59+0x2a0] ;  /* 0x000054003b3b77ac */ /* 0x000ee20008000800 */
[----:B------:R-:W-:-:S05]  /*1940*/  CS2R.32 R3, SR_CgaSize ;  /* 0x0000000000037805 */ /* 0x000fca0000008a00 */
[----:B------:R-:W-:-:S05]  /*1950*/  IMAD R3, R3, -0xa0, RZ ;  /* 0xffffff6003037824 */ /* 0x000fca00078e02ff */
[----:B------:R-:W-:-:S14]  /*1960*/  R2UR UR58, R3 ;  /* 0x00000000033a72ca */ /* 0x000fdc00000e0000 */
[----:B------:R-:W3:Y:S01]  /*1970*/  LDCU UR58, c[0x0][UR58+0x2a4] ;  /* 0x000054803a3a77ac */ /* 0x000ee20008000800 */
[----:B------:R-:W3:Y:S01]  /*1980*/  S2UR UR7, SR_CgaCtaId ;  /* 0x00000000000779c3 */ /* 0x000ee20000008800 */
[----:B------:R-:W3:Y:S01]  /*1990*/  LDCU UR19, c[0x0][0xb24] ;  /* 0x00016480ff1377ac */ /* 0x000ee20008000800 */
[----:B------:R-:W3:Y:S01]  /*19a0*/  LDCU UR42, c[0x0][0xb24] ;  /* 0x00016480ff2a77ac */ /* 0x000ee20008000800 */
[----:B-1----:R-:W-:Y:S01]  /*19b0*/  I2FP.F32.U32 R3, UR46 ;  /* 0x0000002e00037c45 */ /* 0x002fe20008201000 */
[----:B------:R-:W1:Y:S04]  /*19c0*/  LDCU UR22, c[0x0][0xb30] ;  /* 0x00016600ff1677ac */ /* 0x000e680008000800 */
[----:B--2---:R-:W-:Y:S01]  /*19d0*/  FMUL R3, R3, UR5 ;  /* 0x0000000503037c20 */ /* 0x004fe20008400000 */
[----:B----4-:R-:W-:-:S05]  /*19e0*/  I2FP.F32.U32 R2, UR45 ;  /* 0x0000002d00027c45 */ /* 0x010fca0008201000 */
[----:B------:R-:W2:Y:S01]  /*19f0*/  F2I.U32.TRUNC.NTZ R3, R3 ;  /* 0x0000000300037305 */ /* 0x000ea2000020f000 */
[----:B---3--:R-:W-:Y:S01]  /*1a00*/  FMUL R2, R2, UR4 ;  /* 0x0000000402027c20 */ /* 0x008fe20008400000 */
[----:B------:R-:W-:-:S06]  /*1a10*/  USHF.L.U32 UR25, UR7, 0x7, URZ ;  /* 0x0000000707197899 */ /* 0x000fcc00080006ff */
[----:B------:R-:W3:Y:S01]  /*1a20*/  F2I.U32.TRUNC.NTZ R2, R2 ;  /* 0x0000000200027305 */ /* 0x000ee2000020f000 */
[----:B------:R-:W-:Y:S01]  /*1a30*/  ULOP3.LUT UR25, UR25, 0x80, URZ, 0xc0, !UPT ;  /* 0x0000008019197892 */ /* 0x000fe2000f8ec0ff */
[----:B--2---:R-:W-:Y:S02]  /*1a40*/  R2UR UR4, R3 ;  /* 0x00000000030472ca */ /* 0x004fe400000e0000 */
[----:B---3--:R-:W-:Y:S02]  /*1a50*/  R2UR UR6, R2 ;  /* 0x00000000020672ca */ /* 0x008fe400000e0000 */
[----:B------:R-:W-:-:S09]  /*1a60*/  PRMT R2, RZ, 0x7610, R2 ;  /* 0x00007610ff027816 */ /* 0x000fd20000000002 */
[----:B------:R-:W-:-:S04]  /*1a70*/  UIADD3 UR5, UPT, UPT, -UR4, URZ, URZ ;  /* 0x000000ff04057290 */ /* 0x000fc8000fffe1ff */
[----:B------:R-:W-:Y:S02]  /*1a80*/  UIMAD UR59, UR59, UR5, UR46 ;  /* 0x000000053b3b72a4 */ /* 0x000fe4000f8e022e */
[----:B------:R-:W-:-:S04]  /*1a90*/  UIADD3 UR4, UPT, UPT, -UR6, URZ, URZ ;  /* 0x000000ff06047290 */ /* 0x000fc8000fffe1ff */
[----:B------:R-:W-:Y:S01]  /*1aa0*/  UIMAD UR58, UR58, UR4, UR45 ;  /* 0x000000043a3a72a4 */ /* 0x000fe2000f8e022d */
[----:B-1----:R-:W-:Y:S11]  /*1ab0*/  BRA.U UP5, `(.L_x_18) ;  /* 0x0000000105247547 */ /* 0x002ff6000b800000 */
[----:B------:R-:W-:-:S04]  /*1ac0*/  UISETP.NE.AND UP0, UPT, UR58, URZ, UPT ;  /* 0x000000ff3a00728c */ /* 0x000fc8000bf05270 */
[----:B------:R-:W-:-:S04]  /*1ad0*/  UISETP.EQ.OR UP0, UPT, UR59, URZ, !UP0 ;  /* 0x000000ff3b00728c */ /* 0x000fc8000c702670 */
[----:B------:R-:W-:Y:S02]  /*1ae0*/  USEL UR5, URZ, 0x1, !UP0 ;  /* 0x00000001ff057887 */ /* 0x000fe4000c000000 */
[----:B------:R-:W-:-:S04]  /*1af0*/  UISETP.NE.AND UP0, UPT, UR58, URZ, UPT ;  /* 0x000000ff3a00728c */ /* 0x000fc8000bf05270 */
[----:B------:R-:W-:Y:S02]  /*1b00*/  USEL UR4, URZ, 0x2, UP0 ;  /* 0x00000002ff047887 */ /* 0x000fe40008000000 */
[----:B------:R-:W-:-:S04]  /*1b10*/  UISETP.NE.AND UP0, UPT, UR59, 0x1, UPT ;  /* 0x000000013b00788c */ /* 0x000fc8000bf05270 */
[----:B------:R-:W-:-:S04]  /*1b20*/  USEL UR4, UR4, 0x2, UP0 ;  /* 0x0000000204047887 */ /* 0x000fc80008000000 */
[----:B------:R-:W-:-:S06]  /*1b30*/  UIADD3 UR4, UPT, UPT, UR5, UR4, URZ ;  /* 0x0000000405047290 */ /* 0x000fcc000fffe0ff */
[----:B------:R-:W-:-:S07]  /*1b40*/  MOV R2, UR4 ;  /* 0x0000000400027c02 */ /* 0x000fce0008000f00 */
.L_x_18:
[----:B------:R-:W1:Y:S01]  /*1b50*/  S2UR UR36, SR_CTAID.Z ;  /* 0x00000000002479c3 */ /* 0x000e620000002700 */
[----:B------:R-:W-:-:S09]  /*1b60*/  UISETP.GE.AND UP0, UPT, UR19, 0x1, UPT ;  /* 0x000000011300788c */ /* 0x000fd2000bf06270 */
[----:B------:R-:W-:Y:S05]  /*1b70*/  BRA.U !UP0, `(.L_x_19) ;  /* 0x0000000108d47547 */ /* 0x000fea000b800000 */
[----:B------:R-:W2:Y:S01]  /*1b80*/  LDCU.128 UR12, c[0x0][0xb10] ;  /* 0x00016200ff0c77ac */ /* 0x000ea20008000c00 */
[----:B------:R-:W3:Y:S01]  /*1b90*/  LDCU UR20, c[0x0][0xb0c] ;  /* 0x00016180ff1477ac */ /* 0x000ee20008000800 */
[----:B------:R-:W4:Y:S01]  /*1ba0*/  LDCU UR6, c[0x0][0x370] ;  /* 0x00006e00ff0677ac */ /* 0x000f220008000800 */
[----:B------:R-:W1:Y:S01]  /*1bb0*/  LDCU UR7, c[0x0][0x374] ;  /* 0x00006e80ff0777ac */ /* 0x000e620008000800 */
[----:B------:R-:W1:Y:S01]  /*1bc0*/  LDCU UR21, c[0x0][0xb20] ;  /* 0x00016400ff1577ac */ /* 0x000e620008000800 */
[----:B--2---:R-:W-:Y:S02]  /*1bd0*/  UIMAD.WIDE.U32 UR4, UR46, UR12, URZ ;  /* 0x0000000c2e0472a5 */ /* 0x004fe4000f8e00ff */
[----:B---3--:R-:W-:Y:S01]  /*1be0*/  UISETP.NE.AND UP0, UPT, UR20, 0x1, UPT ;  /* 0x000000011400788c */ /* 0x008fe2000bf05270 */
[----:B------:R-:W2:Y:S01]  /*1bf0*/  LDCU.64 UR8, c[0x0][0xb28] ;  /* 0x00016500ff0877ac */ /* 0x000ea20008000a00 */
[----:B----4-:R-:W-:-:S03]  /*1c00*/  UIMAD.WIDE.U32 UR10, UR6, UR12, URZ ;  /* 0x0000000c060a72a5 */ /* 0x010fc6000f8e00ff */
[----:B------:R-:W-:Y:S01]  /*1c10*/  UMOV UR4, UR5 ;  /* 0x0000000500047c82 */ /* 0x000fe20008000000 */
[----:B------:R-:W-:Y:S02]  /*1c20*/  UISETP.NE.AND UP2, UPT, UR19, 0x1, UPT ;  /* 0x000000011300788c */ /* 0x000fe4000bf45270 */
[----:B------:R-:W-:Y:S01]  /*1c30*/  USHF.R.U32.HI UR4, URZ, UR13, UR4 ;  /* 0x0000000dff047299 */ /* 0x000fe20008011604 */
[----:B------:R-:W-:Y:S01]  /*1c40*/  UMOV UR10, UR11 ;  /* 0x0000000b000a7c82 */ /* 0x000fe20008000000 */
[----:B------:R-:W-:Y:S02]  /*1c50*/  UIMAD.WIDE.U32 UR16, UR45, UR15, URZ ;  /* 0x0000000f2d1072a5 */ /* 0x000fe4000f8e00ff */
[----:B------:R-:W-:Y:S02]  /*1c60*/  USEL UR5, UR46, UR4, !UP0 ;  /* 0x000000042e057287 */ /* 0x000fe4000c000000 */
[----:B------:R-:W-:Y:S02]  /*1c70*/  @UP0 USHF.R.U32.HI UR6, URZ, UR13, UR10 ;  /* 0x0000000dff060299 */ /* 0x000fe4000801160a */
[----:B------:R-:W-:-:S02]  /*1c80*/  UISETP.NE.AND UP0, UPT, UR14, 0x1, UPT ;  /* 0x000000010e00788c */ /* 0x000fc4000bf05270 */
[----:B-1----:R-:W-:Y:S02]  /*1c90*/  UIMAD.WIDE.U32 UR10, UR7, UR15, URZ ;  /* 0x0000000f070a72a5 */ /* 0x002fe4000f8e00ff */
[----:B--2---:R-:W-:Y:S01]  /*1ca0*/  UIMAD.WIDE.U32 UR12, UR6, UR8, URZ ;  /* 0x00000008060c72a5 */ /* 0x004fe2000f8e00ff */
[----:B------:R-:W-:Y:S02]  /*1cb0*/  UMOV UR4, UR17 ;  /* 0x0000001100047c82 */ /* 0x000fe40008000000 */
[----:B------:R-:W-:Y:S02]  /*1cc0*/  USHF.R.U32.HI UR4, URZ, UR21, UR4 ;  /* 0x00000015ff047299 */ /* 0x000fe40008011604 */
[----:B------:R-:W-:Y:S02]  /*1cd0*/  UMOV UR10, UR11 ;  /* 0x0000000b000a7c82 */ /* 0x000fe40008000000 */
[----:B------:R-:W-:Y:S01]  /*1ce0*/  UMOV UR12, UR13 ;  /* 0x0000000d000c7c82 */ /* 0x000fe20008000000 */
[----:B------:R-:W-:-:S02]  /*1cf0*/  @UP0 USHF.R.U32.HI UR7, URZ, UR21, UR10 ;  /* 0x00000015ff070299 */ /* 0x000fc4000801160a */
[----:B------:R-:W-:Y:S02]  /*1d00*/  USEL UR4, UR45, UR4, !UP0 ;  /* 0x000000042d047287 */ /* 0x000fe4000c000000 */
[----:B------:R-:W-:Y:S02]  /*1d10*/  UIMAD.WIDE.U32 UR10, UR7, UR8, URZ ;  /* 0x00000008070a72a5 */ /* 0x000fe4000f8e00ff */
[----:B------:R-:W-:Y:S02]  /*1d20*/  @UP2 USHF.R.U32.HI UR6, URZ, UR9, UR12 ;  /* 0x00000009ff062299 */ /* 0x000fe4000801160c */
[----:B------:R-:W-:-:S03]  /*1d30*/  UIMAD.WIDE.U32 UR12, UR4, UR8, URZ ;  /* 0x00000008040c72a5 */ /* 0x000fc6000f8e00ff */
[----:B------:R-:W-:Y:S02]  /*1d40*/  UMOV UR10, UR11 ;  /* 0x0000000b000a7c82 */ /* 0x000fe40008000000 */
[----:B------:R-:W-:Y:S02]  /*1d50*/  @UP2 USHF.R.U32.HI UR7, URZ, UR9, UR10 ;  /* 0x00000009ff072299 */ /* 0x000fe4000801160a */
[----:B------:R-:W-:Y:S02]  /*1d60*/  UIMAD UR10, UR6, UR19, URZ ;  /* 0x00000013060a72a4 */ /* 0x000fe4000f8e02ff */
[----:B------:R-:W-:-:S04]  /*1d70*/  UIMAD UR7, UR7, UR19, URZ ;  /* 0x00000013070772a4 */ /* 0x000fc8000f8e02ff */
[----:B------:R-:W-:-:S03]  /*1d80*/  UISETP.GE.AND UP0, UPT, UR4, UR7, UPT ;  /* 0x000000070400728c */ /* 0x000fc6000bf06270 */
[----:B------:R-:W-:Y:S01]  /*1d90*/  UMOV UR7, UR13 ;  /* 0x0000000d00077c82 */ /* 0x000fe20008000000 */
[----:B------:R-:W-:Y:S02]  /*1da0*/  UISETP.GE.OR UP0, UPT, UR5, UR10, UP0 ;  /* 0x0000000a0500728c */ /* 0x000fe40008706670 */
[----:B------:R-:W-:Y:S02]  /*1db0*/  UIMAD.WIDE.U32 UR10, UR5, UR8, URZ ;  /* 0x00000008050a72a5 */ /* 0x000fe4000f8e00ff */
[----:B------:R-:W-:Y:S02]  /*1dc0*/  USHF.R.U32.HI UR7, URZ, UR9, UR7 ;  /* 0x00000009ff077299 */ /* 0x000fe40008011607 */
[----:B------:R-:W-:Y:S02]  /*1dd0*/  UIADD3 UR10, UPT, UPT, -UR4, URZ, URZ ;  /* 0x000000ff040a7290 */ /* 0x000fe4000fffe1ff */
[----:B------:R-:W-:Y:S02]  /*1de0*/  USEL UR7, UR4, UR7, !UP2 ;  /* 0x0000000704077287 */ /* 0x000fe4000d000000 */
[----:B------:R-:W-:Y:S01]  /*1df0*/  UIMAD UR10, UR14, UR10, UR45 ;  /* 0x0000000a0e0a72a4 */ /* 0x000fe2000f8e022d */
[----:B------:R-:W-:Y:S01]  /*1e00*/  @!UP0 UMOV UR8, UR11 ;  /* 0x0000000b00088c82 */ /* 0x000fe20008000000 */
[----:B------:R-:W-:-:S02]  /*1e10*/  UIADD3 UR11, UPT, UPT, -UR5, URZ, URZ ;  /* 0x000000ff050b7290 */ /* 0x000fc4000fffe1ff */
[----:B------:R-:W-:Y:S02]  /*1e20*/  @!UP0 USHF.R.U32.HI UR8, URZ, UR9, UR8 ;  /* 0x00000009ff088299 */ /* 0x000fe40008011608 */
[----:B------:R-:W-:Y:S02]  /*1e30*/  UIADD3 UR9, UPT, UPT, -UR7, URZ, URZ ;  /* 0x000000ff07097290 */ /* 0x000fe4000fffe1ff */
[----:B------:R-:W-:Y:S02]  /*1e40*/  @!UP0 USEL UR8, UR5, UR8, !UP2 ;  /* 0x0000000805088287 */ /* 0x000fe4000d000000 */
[----:B------:R-:W-:Y:S02]  /*1e50*/  UIMAD UR9, UR19, UR9, UR4 ;  /* 0x00000009130972a4 */ /* 0x000fe4000f8e0204 */
[----:B------:R-:W-:Y:S02]  /*1e60*/  @!UP0 UIADD3 UR7, UPT, UPT, UR7, -UR8, URZ ;  /* 0x8000000807078290 */ /* 0x000fe4000fffe0ff */
[----:B------:R-:W-:-:S02]  /*1e70*/  @!UP0 UIMAD UR6, UR9, UR6, UR8 ;  /* 0x00000006090682a4 */ /* 0x000fc4000f8e0208 */
[----:B------:R-:W-:Y:S02]  /*1e80*/  @!UP0 UIMAD UR4, UR7, UR19, UR5 ;  /* 0x00000013070482a4 */ /* 0x000fe4000f8e0205 */
[----:B------:R-:W-:Y:S02]  /*1e90*/  UIMAD UR46, UR20, UR11, UR46 ;  /* 0x0000000b142e72a4 */ /* 0x000fe4000f8e022e */
[----:B------:R-:W-:Y:S01]  /*1ea0*/  UIMAD UR45, UR4, UR14, UR10 ;  /* 0x0000000e042d72a4 */ /* 0x000fe2000f8e020a */
[----:B------:R-:W-:Y:S02]  /*1eb0*/  @!UP0 UMOV UR5, UR6 ;  /* 0x0000000600058c82 */ /* 0x000fe40008000000 */
[----:B------:R-:W-:-:S12]  /*1ec0*/  UIMAD UR46, UR5, UR20, UR46 ;  /* 0x00000014052e72a4 */ /* 0x000fd8000f8e022e */
.L_x_19:
[----:B------:R-:W-:-:S09]  /*1ed0*/  UISETP.NE.AND UP0, UPT, UR22, 0x1, UPT ;  /* 0x000000011600788c */ /* 0x000fd2000bf05270 */
[----:B------:R-:W-:Y:S05]  /*1ee0*/  BRA.U UP0, `(.L_x_20) ;  /* 0x0000000100407547 */ /* 0x000fea000b800000 */
[----:B------:R-:W2:Y:S01]  /*1ef0*/  LDCU.128 UR8, c[0x0][0xb10] ;  /* 0x00016200ff0877ac */ /* 0x000ea20008000c00 */
[----:B------:R-:W3:Y:S01]  /*1f00*/  LDCU UR12, c[0x0][0xb0c] ;  /* 0x00016180ff0c77ac */ /* 0x000ee20008000800 */
[----:B------:R-:W4:Y:S01]  /*1f10*/  LDCU UR13, c[0x0][0xb20] ;  /* 0x00016400ff0d77ac */ /* 0x000f220008000800 */
[----:B--2---:R-:W-:Y:S02]  /*1f20*/  UIMAD.WIDE.U32 UR4, UR46, UR8, URZ ;  /* 0x000000082e0472a5 */ /* 0x004fe4000f8e00ff */
[----:B------:R-:W-:Y:S02]  /*1f30*/  UIMAD.WIDE.U32 UR6, UR45, UR11, URZ ;  /* 0x0000000b2d0672a5 */ /* 0x000fe4000f8e00ff */
[----:B---3--:R-:W-:Y:S02]  /*1f40*/  UISETP.NE.AND UP0, UPT, UR12, 0x1, UPT ;  /* 0x000000010c00788c */ /* 0x008fe4000bf05270 */
[----:B------:R-:W-:-:S03]  /*1f50*/  USHF.R.U32.HI UR5, URZ, UR9, UR5 ;  /* 0x00000009ff057299 */ /* 0x000fc60008011605 */
[----:B------:R-:W-:Y:S01]  /*1f60*/  UMOV UR4, UR7 ;  /* 0x0000000700047c82 */ /* 0x000fe20008000000 */
[----:B------:R-:W-:Y:S02]  /*1f70*/  USEL UR5, UR46, UR5, !UP0 ;  /* 0x000000052e057287 */ /* 0x000fe4000c000000 */
[----:B------:R-:W-:Y:S02]  /*1f80*/  UISETP.NE.AND UP0, UPT, UR10, 0x1, UPT ;  /* 0x000000010a00788c */ /* 0x000fe4000bf05270 */
[----:B----4-:R-:W-:-:S04]  /*1f90*/  USHF.R.U32.HI UR4, URZ, UR13, UR4 ;  /* 0x0000000dff047299 */ /* 0x010fc80008011604 */
[----:B------:R-:W-:-:S04]  /*1fa0*/  USEL UR4, UR45, UR4, !UP0 ;  /* 0x000000042d047287 */ /* 0x000fc8000c000000 */
[----:B------:R-:W-:Y:S02]  /*1fb0*/  UIADD3 UR6, UPT, UPT, UR5, -UR4, URZ ;  /* 0x8000000405067290 */ /* 0x000fe4000fffe0ff */
[----:B------:R-:W-:Y:S02]  /*1fc0*/  UIADD3 UR4, UPT, UPT, -UR5, UR4, URZ ;  /* 0x0000000405047290 */ /* 0x000fe4000fffe1ff */
[----:B------:R-:W-:Y:S02]  /*1fd0*/  UIMAD UR45, UR6, UR10, UR45 ;  /* 0x0000000a062d72a4 */ /* 0x000fe4000f8e022d */
[----:B------:R-:W-:-:S12]  /*1fe0*/  UIMAD UR46, UR4, UR12, UR46 ;  /* 0x0000000c042e72a4 */ /* 0x000fd8000f8e022e */
.L_x_20:
[----:B------:R-:W-:Y:S01]  /*1ff0*/  UISETP.NE.AND UP0, UPT, UR18, 0x2, UPT ;  /* 0x000000021200788c */ /* 0x000fe2000bf05270 */
[----:B------:R-:W-:Y:S09]  /*2000*/  BRA.U !UP6, `(.L_x_21) ;  /* 0x000000010e0c7547 */ /* 0x000ff2000b800000 */
[----:B------:R-:W-:Y:S01]  /*2010*/  UCGABAR_WAIT ;  /* 0x0000000000007dc7 */ /* 0x000fe20008000000 */
[----:B------:R-:W-:Y:S01]  /*2020*/  CCTL.IVALL ;  /* 0x00000000ff00798f */ /* 0x000fe20002000000 */
[----:B------:R-:W-:Y:S05]  /*2030*/  BRA `(.L_x_22) ;  /* 0x0000000000047947 */ /* 0x000fea0003800000 */
.L_x_21:
[----:B------:R-:W-:Y:S06]  /*2040*/  BAR.SYNC.DEFER_BLOCKING 0x0 ;  /* 0x0000000000007b1d */ /* 0x000fec0000010000 */
.L_x_22:
[----:B------:R-:W-:Y:S05]  /*2050*/  BRA.U UP0, `(.L_x_23) ;  /* 0x0000001500747547 */ /* 0x000fea000b800000 */
[----:B------:R-:W2:Y:S01]  /*2060*/  LDCU UR6, c[0x0][0x38c] ;  /* 0x00007180ff0677ac */ /* 0x000ea20008000800 */
[----:B------:R-:W3:Y:S01]  /*2070*/  S2UR UR7, SR_CgaCtaId ;  /* 0x00000000000779c3 */ /* 0x000ee20000008800 */
[----:B------:R-:W-:Y:S01]  /*2080*/  PLOP3.LUT P1, PT, PT, PT, UP3, 0x80, 0x8 ;  /* 0x000000000008781c */ /* 0x000fe20003f2f038 */
[----:B------:R-:W-:Y:S01]  /*2090*/  IMAD.MOV.U32 R12, RZ, RZ, 0x1 ;  /* 0x00000001ff0c7424 */ /* 0x000fe200078e00ff */
[----:B------:R-:W-:Y:S01]  /*20a0*/  UMOV UR13, 0x400 ;  /* 0x00000400000d7882 */ /* 0x000fe20000000000 */
[----:B------:R-:W-:Y:S01]  /*20b0*/  UISETP.NE.AND UP1, UPT, UR18, URZ, UPT ;  /* 0x000000ff1200728c */ /* 0x000fe2000bf25270 */
[----:B------:R-:W-:Y:S01]  /*20c0*/  ISETP.EQ.OR P2, PT, R0, RZ, P3 ;  /* 0x000000ff0000720c */ /* 0x000fe20001f42670 */
[----:B------:R-:W-:Y:S01]  /*20d0*/  USEL UR21, URZ, 0x1, UP4 ;  /* 0x00000001ff157887 */ /* 0x000fe2000a000000 */
[----:B------:R-:W-:Y:S02]  /*20e0*/  PLOP3.LUT P1, PT, P1, PT, PT, 0x8, 0x80 ;  /* 0x000000000080781c */ /* 0x000fe40000f2e170 */
[----:B------:R-:W-:Y:S01]  /*20f0*/  CS2R R10, SRZ ;  /* 0x00000000000a7805 */ /* 0x000fe2000001ff00 */
[----:B------:R-:W-:Y:S01]  /*2100*/  IMAD.MOV.U32 R9, RZ, RZ, RZ ;  /* 0x000000ffff097224 */ /* 0x000fe200078e00ff */
[----:B------:R-:W4:Y:S01]  /*2110*/  LDCU UR40, c[0x0][0x370] ;  /* 0x00006e00ff2877ac */ /* 0x000f220008000800 */
[----:B------:R-:W-:Y:S01]  /*2120*/  IMAD.MOV.U32 R8, RZ, RZ, 0x1 ;  /* 0x00000001ff087424 */ /* 0x000fe200078e00ff */
[----:B------:R-:W1:Y:S01]  /*2130*/  LDCU.64 UR26, c[0x0][0x348] ;  /* 0x00006900ff1a77ac */ /* 0x000e620008000a00 */
[----:B--2---:R-:W-:-:S02]  /*2140*/  UIADD3 UR5, UPT, UPT, UR6, 0xf, URZ ;  /* 0x0000000f06057890 */ /* 0x004fc4000fffe0ff */
[----:B------:R-:W-:Y:S02]  /*2150*/  USHF.R.U32.HI UR48, URZ, 0x4, UR25 ;  /* 0x00000004ff307899 */ /* 0x000fe40008011619 */
[----:B------:R-:W-:Y:S02]  /*2160*/  USHF.R.S32.HI UR4, URZ, 0x1f, UR5 ;  /* 0x0000001fff047899 */ /* 0x000fe40008011405 */
[----:B---3--:R-:W-:Y:S02]  /*2170*/  ULEA UR13, UR7, UR13, 0x18 ;  /* 0x0000000d070d7291 */ /* 0x008fe4000f8ec0ff */
[----:B------:R-:W-:Y:S02]  /*2180*/  ULEA.HI UR4, UR4, UR5, URZ, 0x4 ;  /* 0x0000000504047291 */ /* 0x000fe4000f8f20ff */
[----:B------:R-:W-:Y:S02]  /*2190*/  ULEA UR29, UR25, UR13, 0x1 ;  /* 0x0000000d191d7291 */ /* 0x000fe4000f8e08ff */
[----:B------:R-:W-:-:S02]  /*21a0*/  USHF.R.S32.HI UR43, URZ, 0x4, UR4 ;  /* 0x00000004ff2b7899 */ /* 0x000fc40008011404 */
[----:B------:R-:W-:Y:S02]  /*21b0*/  UIADD3 UR4, UPT, UPT, UR6, -0x1, URZ ;  /* 0xffffffff06047890 */ /* 0x000fe4000fffe0ff */
[----:B------:R-:W-:Y:S02]  /*21c0*/  UISETP.LT.U32.AND UP0, UPT, UR43, 0x58, UPT ;  /* 0x000000582b00788c */ /* 0x000fe4000bf01070 */
[----:B------:R-:W-:Y:S02]  /*21d0*/  UISETP.GE.U32.AND UP2, UPT, UR4, -0x1f, UPT ;  /* 0xffffffe10400788c */ /* 0x000fe4000bf46070 */
[----:B------:R-:W-:Y:S02]  /*21e0*/  USEL UR41, UR43, 0x58, UP0 ;  /* 0x000000582b297887 */ /* 0x000fe40008000000 */
[----:B------:R-:W-:Y:S02]  /*21f0*/  UIADD3 UR49, UPT, UPT, UR6, 0x1e, URZ ;  /* 0x0000001e06317890 */ /* 0x000fe4000fffe0ff */
[----:B------:R-:W-:Y:S01]  /*2200*/  UIADD3 UR4, UPT, UPT, UR41, -0x1, URZ ;  /* 0xffffffff29047890 */ /* 0x000fe2000fffe0ff */
[----:B------:R-:W2:Y:S04]  /*2210*/  LDCU UR39, c[0x0][0x374] ;  /* 0x00006e80ff2777ac */ /* 0x000ea80008000800 */
[----:B------:R-:W-:-:S02]  /*2220*/  @UP2 UIADD3 UR4, UPT, UPT, UR41, URZ, URZ ;  /* 0x000000ff29042290 */ /* 0x000fc4000fffe0ff */
[----:B------:R-:W-:Y:S02]  /*2230*/  USEL UR21, UR21, 0x2, UP1 ;  /* 0x0000000215157887 */ /* 0x000fe40008800000 */
[----:B------:R-:W-:Y:S02]  /*2240*/  UIADD3 UR29, UPT, UPT, UR29, 0x2d800, URZ ;  /* 0x0002d8001d1d7890 */ /* 0x000fe4000fffe0ff */
[----:B------:R-:W-:Y:S02]  /*2250*/  UIADD3 UR47, UPT, UPT, UR43, -UR41, URZ ;  /* 0x800000292b2f7290 */ /* 0x000fe4000fffe0ff */
[----:B------:R-:W-:Y:S02]  /*2260*/  UIADD3 UR28, UPT, UPT, UR4, 0x1, URZ ;  /* 0x00000001041c7890 */ /* 0x000fe4000fffe0ff */
[----:B------:R-:W-:Y:S01]  /*2270*/  UIADD3 UR44, UPT, UPT, -UR4, URZ, URZ ;  /* 0x000000ff042c7290 */ /* 0x000fe2000fffe1ff */
[----:B-1--4-:R-:W-:-:S11]  /*2280*/  UMOV UR5, URZ ;  /* 0x000000ff00057c82 */ /* 0x012fd60008000000 */
.L_x_43:
[----:B-1----:R-:W1:Y:S02]  /*2290*/  S2UR UR4, SR_CgaCtaId ;  /* 0x00000000000479c3 */ /* 0x002e640000008800 */
[----:B-1----:R-:W-:-:S09]  /*22a0*/  UISETP.NE.AND UP0, UPT, UR4, URZ, UPT ;  /* 0x000000ff0400728c */ /* 0x002fd2000bf05270 */
[----:B------:R-:W-:Y:S05]  /*22b0*/  BRA.U UP0, `(.L_x_24) ;  /* 0x0000000100287547 */ /* 0x000fea000b800000 */
[----:B------:R-:W-:Y:S02]  /*22c0*/  LEA R0, R9, UR13, 0x3 ;  /* 0x0000000d09007c11 */ /* 0x000fe4000f8e18ff */
[----:B------:R-:W-:-:S04]  /*22d0*/  SHF.L.U32 R3, R8, 0x1f, RZ ;  /* 0x0000001f08037819 */ /* 0x000fc800000006ff */
[----:B------:R-:W1:Y:S02]  /*22e0*/  SYNCS.PHASECHK.TRANS64.TRYWAIT P0, [R0+URZ+0x620], R3 ;  /* 0x00062003000075a7 */ /* 0x000e6400080011ff */
[----:B-1----:R-:W-:Y:S05]  /*22f0*/  @!P0 BRA `(.L_x_25) ;  /* 0x0000004c008c8947 */ /* 0x002fea0003800000 */
.L_x_115:
[----:B------:R3:W-:Y:S01]  /*2300*/  SYNCS.ARRIVE.TRANS64.A1T0 RZ, [R0+URZ+0x610], RZ ;  /* 0x000610ff00ff79a7 */ /* 0x0007e200081000ff */
[----:B------:R-:W-:-:S05]  /*2310*/  VIADD R9, R9, 0x1 ;  /* 0x0000000109097836 */ /* 0x000fca0000000000 */
[----:B------:R-:W-:-:S04]  /*2320*/  ISETP.NE.AND P0, PT, R9, 0x2, PT ;  /* 0x000000020900780c */ /* 0x000fc80003f05270 */
[----:B-1----:R-:W-:Y:S02]  /*2330*/  SEL R3, RZ, 0x1, P0 ;  /* 0x00000001ff037807 */ /* 0x002fe40000000000 */
[----:B------:R-:W-:Y:S02]  /*2340*/  SEL R9, R9, RZ, P0 ;  /* 0x000000ff09097207 */ /* 0x000fe40000000000 */
[----:B------:R-:W-:-:S07]  /*2350*/  LOP3.LUT R8, R8, R3, RZ, 0x3c, !PT ;  /* 0x0000000308087212 */ /* 0x000fce00078e3cff */
.L_x_24:
[----:B------:R-:W-:Y:S01]  /*2360*/  ULEA UR4, UR5, UR13, 0x3 ;  /* 0x0000000d05047291 */ /* 0x000fe2000f8e18ff */
[----:B---3--:R-:W-:Y:S01]  /*2370*/  SHF.L.U32 R0, R12, 0x1f, RZ ;  /* 0x0000001f0c007819 */ /* 0x008fe200000006ff */
[----:B------:R-:W-:Y:S02]  /*2380*/  UISETP.GE.U32.AND UP0, UPT, UR49, 0x1f, UPT ;  /* 0x0000001f3100788c */ /* 0x000fe4000bf06070 */
[----:B------:R-:W-:Y:S02]  /*2390*/  USHF.L.U32 UR35, UR46, 0x6, URZ ;  /* 0x000000062e237899 */ /* 0x000fe400080006ff */
[----:B------:R-:W-:Y:S01]  /*23a0*/  ULEA UR19, UR45, UR48, 0x4 ;  /* 0x000000302d137291 */ /* 0x000fe2000f8e20ff */
[----:B------:R-:W-:Y:S02]  /*23b0*/  UMOV UR7, URZ ;  /* 0x000000ff00077c82 */ /* 0x000fe40008000000 */
[----:B------:R1:W3:Y:S02]  /*23c0*/  SYNCS.PHASECHK.TRANS64.TRYWAIT P0, [UR4+0x2c0], R0 ;  /* 0x0002c000ff0075a7 */ /* 0x0002e40008001104 */
[----:B------:R-:W-:Y:S07]  /*23d0*/  BRA.U !UP0, `(.L_x_26) ;  /* 0x0000000108c47547 */ /* 0x000fee000b800000 */
[----:B------:R-:W-:Y:S01]  /*23e0*/  UMOV UR10, UR44 ;  /* 0x0000002c000a7c82 */ /* 0x000fe20008000000 */
[----:B------:R-:W-:Y:S01]  /*23f0*/  UMOV UR4, UR5 ;  /* 0x0000000500047c82 */ /* 0x000fe20008000000 */
[----:B------:R-:W-:-:S05]  /*2400*/  UMOV UR34, URZ ;  /* 0x000000ff00227c82 */ /* 0x000fca0008000000 */
.L_x_32:
[----:B------:R-:W-:Y:S01]  /*2410*/  ULEA UR33, UR4, UR13, 0x3 ;  /* 0x0000000d04217291 */ /* 0x000fe2000f8e18ff */
[----:B------:R-:W-:Y:S01]  /*2420*/  @!P3 MOV R2, 0xa00 ;  /* 0x00000a000002b802 */ /* 0x000fe20000000f00 */
[----:B-1-34-:R-:W-:Y:S10]  /*2430*/  @P0 BRA `(.L_x_27) ;  /* 0x00000000000c0947 */ /* 0x01aff40003800000 */
[----:B------:R-:W-:-:S04]  /*2440*/  SHF.L.U32 R3, R12, 0x1f, RZ ;  /* 0x0000001f0c037819 */ /* 0x000fc800000006ff */
[----:B------:R-:W3:Y:S02]  /*2450*/  SYNCS.PHASECHK.TRANS64.TRYWAIT P0, [UR33+0x2c0], R3 ;  /* 0x0002c003ff0075a7 */ /* 0x000ee40008001121 */
[----:B---3--:R-:W-:Y:S05]  /*2460*/  @!P0 BRA `(.L_x_28) ;  /* 0x0000004c00448947 */ /* 0x008fea0003800000 */
.L_x_27:
[----:B------:R3:W-:Y:S01]  /*2470*/  @!P3 SYNCS.ARRIVE.TRANS64 RZ, [UR33], R2 ;  /* 0x00000002ffffb9a7 */ /* 0x0007e20008000021 */
[----:B------:R-:W-:Y:S02]  /*2480*/  ULOP3.LUT UR5, UR21, 0x2, URZ, 0xfc, !UPT ;  /* 0x0000000215057892 */ /* 0x000fe4000f8efcff */
[----:B------:R-:W-:Y:S02]  /*2490*/  UIADD3 UR10, UPT, UPT, UR10, 0x1, URZ ;  /* 0x000000010a0a7890 */ /* 0x000fe4000fffe0ff */
[----:B------:R-:W-:Y:S02]  /*24a0*/  UISETP.NE.AND UP0, UPT, UR5, 0x2, UPT ;  /* 0x000000020500788c */ /* 0x000fe4000bf05270 */
[----:B------:R-:W-:-:S07]  /*24b0*/  UISETP.NE.AND UP2, UPT, UR10, 0x1, UPT ;  /* 0x000000010a00788c */ /* 0x000fce000bf45270 */
[----:B------:R-:W-:Y:S05]  /*24c0*/  BRA.U UP0, `(.L_x_29) ;  /* 0x0000000100047547 */ /* 0x000fea000b800000 */
[----:B--2---:R-:W-:Y:S05]  /*24d0*/  BPT.TRAP 0x1 ;  /* 0x000000040000795c */ /* 0x004fea0000300000 */
.L_x_29:
[----:B------:R-:W-:Y:S04]  /*24e0*/  BSSY.RECONVERGENT B0, `(.L_x_30) ;  /* 0x0000003000007945 */ /* 0x000fe80003800200 */
[----:B------:R-:W-:Y:S05]  /*24f0*/  @P2 BRA `(.L_x_31) ;  /* 0x0000000000042947 */ /* 0x000fea0003800000 */
[----:B--2---:R-:W-:Y:S05]  /*2500*/  BPT.TRAP 0x1 ;  /* 0x000000040000795c */ /* 0x004fea0000300000 */
.L_x_31:
[----:B--2---:R-:W-:Y:S05]  /*2510*/  BSYNC.RECONVERGENT B0 ;  /* 0x0000000000007941 */ /* 0x004fea0003800200 */
.L_x_30:
[----:B------:R-:W-:Y:S02]  /*2520*/  UIADD3 UR5, UPT, UPT, UR4, 0x1, URZ ;  /* 0x0000000104057890 */ /* 0x000fe4000fffe0ff */
[----:B------:R-:W-:Y:S02]  /*2530*/  ULEA UR32, UR4, UR13, 0xb ;  /* 0x0000000d04207291 */ /* 0x000fe4000f8e58ff */
[----:B------:R-:W-:Y:S02]  /*2540*/  UISETP.NE.AND UP0, UPT, UR5, 0x58, UPT ;  /* 0x000000580500788c */ /* 0x000fe4000bf05270 */
[----:B------:R-:W-:Y:S02]  /*2550*/  ULEA UR4, UR4, UR25, 0x8 ;  /* 0x0000001904047291 */ /* 0x000fe4000f8e40ff */
[----:B------:R-:W-:Y:S02]  /*2560*/  USEL UR7, URZ, 0x1, UP0 ;  /* 0x00000001ff077887 */ /* 0x000fe40008000000 */
[----:B------:R-:W-:-:S02]  /*2570*/  USEL UR5, UR5, URZ, UP0 ;  /* 0x000000ff05057287 */ /* 0x000fc40008000000 */
[----:B------:R-:W-:Y:S02]  /*2580*/  UIADD3 UR8, UP1, UPT, UR26, 0x80, URZ ;  /* 0x000000801a087890 */ /* 0x000fe4000ff3e0ff */
[----:B------:R-:W-:Y:S01]  /*2590*/  ULEA UR6, UR5, UR13, 0x3 ;  /* 0x0000000d05067291 */ /* 0x000fe2000f8e18ff */
[----:B------:R-:W-:Y:S01]  /*25a0*/  LOP3.LUT R12, R12, UR7, RZ, 0x3c, !PT ;  /* 0x000000070c0c7c12 */ /* 0x000fe2000f8e3cff */
[----:B------:R-:W-:Y:S02]  /*25b0*/  ULEA UR4, UR4, UR13, 0x1 ;  /* 0x0000000d04047291 */ /* 0x000fe4000f8e08ff */
[----:B------:R-:W-:Y:S01]  /*25c0*/  UIADD3.X UR9, UPT, UPT, URZ, UR27, URZ, UP1, !UPT ;  /* 0x0000001bff097290 */ /* 0x000fe20008ffe4ff */
[----:B-1----:R-:W-:Y:S01]  /*25d0*/  SHF.L.U32 R0, R12, 0x1f, RZ ;  /* 0x0000001f0c007819 */ /* 0x002fe200000006ff */
[----:B------:R-:W-:Y:S02]  /*25e0*/  UIADD3 UR32, UPT, UPT, UR32, 0x1800, URZ ;  /* 0x0000180020207890 */ /* 0x000fe4000fffe0ff */
[----:B------:R-:W-:Y:S01]  /*25f0*/  UIADD3 UR16, UPT, UPT, UR4, 0x2d800, URZ ;  /* 0x0002d80004107890 */ /* 0x000fe2000fffe0ff */
[----:B------:R4:W1:Y:S01]  /*2600*/  SYNCS.PHASECHK.TRANS64.TRYWAIT P0, [UR6+0x2c0], R0 ;  /* 0x0002c000ff0075a7 */ /* 0x0008620008001106 */
[----:B------:R-:W-:Y:S01]  /*2610*/  UIADD3 UR6, UP0, UPT, UR26, 0x180, URZ ;  /* 0x000001801a067890 */ /* 0x000fe2000ff1e0ff */
[----:B------:R-:W-:Y:S01]  /*2620*/  UMOV UR14, 0x0 ;  /* 0x00000000000e7882 */ /* 0x000fe20000000000 */
[----:B------:R-:W-:-:S02]  /*2630*/  UMOV UR15, 0x10000000 ;  /* 0x10000000000f7882 */ /* 0x000fc40000000000 */
[----:B------:R-:W-:Y:S01]  /*2640*/  UIADD3.X UR7, UPT, UPT, URZ, UR27, URZ, UP0, !UPT ;  /* 0x0000001bff077290 */ /* 0x000fe200087fe4ff */
[----:B------:R2:W-:Y:S01]  /*2650*/  UTMALDG.3D [UR32], [UR8], desc[UR14] ;  /* 0x00000e20080075b4 */ /* 0x0005e20008011000 */
[----:B------:R-:W-:Y:S01]  /*2660*/  UMOV UR4, 0x30000 ;  /* 0x0003000000047882 */ /* 0x000fe20000000000 */
[----:B------:R-:W-:Y:S01]  /*2670*/  UMOV UR18, UR34 ;  /* 0x0000002200127c82 */ /* 0x000fe20008000000 */
[----:B------:R-:W-:Y:S01]  /*2680*/  UMOV UR20, UR36 ;  /* 0x0000002400147c82 */ /* 0x000fe20008000000 */
[----:B------:R-:W-:-:S04]  /*2690*/  UMOV UR17, UR33 ;  /* 0x0000002100117c82 */ /* 0x000fc80008000000 */
[----:B------:R3:W-:Y:S01]  /*26a0*/  UTMALDG.3D.MULTICAST [UR16], [UR6], UR4, desc[UR14] ;  /* 0x00000e10060073b4 */ /* 0x0007e20008011804 */
[----:B--2---:R-:W-:Y:S01]  /*26b0*/  UIADD3 UR34, UPT, UPT, UR34, 0x10, URZ ;  /* 0x0000001022227890 */ /* 0x004fe2000fffe0ff */
[----:B---3--:R-:W-:Y:S01]  /*26c0*/  UMOV UR7, UR28 ;  /* 0x0000001c00077c82 */ /* 0x008fe20008000000 */
[----:B------:R-:W-:Y:S01]  /*26d0*/  UMOV UR4, UR5 ;  /* 0x0000000500047c82 */ /* 0x000fe20008000000 */
[----:B------:R-:W-:Y:S09]  /*26e0*/  BRA.U UP2, `(.L_x_32) ;  /* 0xfffffffd02487547 */ /* 0x000ff2000b83ffff */
.L_x_26:
[----:B------:R-:W-:Y:S01]  /*26f0*/  ULEA UR4, UR5, UR13, 0x3 ;  /* 0x0000000d05047291 */ /* 0x000fe2000f8e18ff */
[----:B-1--4-:R-:W-:Y:S01]  /*2700*/  SHF.L.U32 R0, R12, 0x1f, RZ ;  /* 0x0000001f0c007819 */ /* 0x012fe200000006ff */
[----:B------:R-:W-:Y:S01]  /*2710*/  @!P1 SYNCS.ARRIVE.TRANS64.A1T0 RZ, [UR13+0x5a8], RZ ;  /* 0x0005a8ffffff99a7 */ /* 0x000fe2000810000d */
[----:B------:R-:W-:-:S06]  /*2720*/  UISETP.GT.AND UP0, UPT, UR43, UR41, UPT ;  /* 0x000000292b00728c */ /* 0x000fcc000bf04270 */
[----:B---3--:R1:W3:Y:S03]  /*2730*/  SYNCS.PHASECHK.TRANS64.TRYWAIT P0, [UR4+0x2c0], R0 ;  /* 0x0002c000ff0075a7 */ /* 0x0082e60008001104 */
[----:B------:R-:W-:Y:S05]  /*2740*/  BRA.U !UP0, `(.L_x_33) ;  /* 0x0000000108bc7547 */ /* 0x000fea000b800000 */
[----:B------:R-:W-:Y:S01]  /*2750*/  UIADD3 UR24, UPT, UPT, UR47, UR7, URZ ;  /* 0x000000072f187290 */ /* 0x000fe2000fffe0ff */
[----:B------:R-:W-:-:S11]  /*2760*/  UMOV UR4, UR5 ;  /* 0x0000000500047c82 */ /* 0x000fd60008000000 */
.L_x_39:
[----:B------:R-:W-:Y:S01]  /*2770*/  ULEA UR9, UR4, UR13, 0x3 ;  /* 0x0000000d04097291 */ /* 0x000fe2000f8e18ff */
[----:B---3--:R-:W-:Y:S01]  /*2780*/  @!P3 MOV R2, 0xa00 ;  /* 0x00000a000002b802 */ /* 0x008fe20000000f00 */
[----:B-1-3--:R-:W-:Y:S10]  /*2790*/  @P0 BRA `(.L_x_34) ;  /* 0x00000000000c0947 */ /* 0x00aff40003800000 */
[----:B------:R-:W-:-:S04]  /*27a0*/  SHF.L.U32 R3, R12, 0x1f, RZ ;  /* 0x0000001f0c037819 */ /* 0x000fc800000006ff */
[----:B------:R-:W3:Y:S02]  /*27b0*/  SYNCS.PHASECHK.TRANS64.TRYWAIT P0, [UR9+0x2c0], R3 ;  /* 0x0002c003ff0075a7 */ /* 0x000ee40008001109 */
[----:B---3--:R-:W-:Y:S05]  /*27c0*/  @!P0 BRA `(.L_x_35) ;  /* 0x0000004800848947 */ /* 0x008fea0003800000 */
.L_x_34:
[----:B------:R3:W-:Y:S01]  /*27d0*/  @!P3 SYNCS.ARRIVE.TRANS64 RZ, [UR9], R2 ;  /* 0x00000002ffffb9a7 */ /* 0x0007e20008000009 */
[----:B------:R-:W-:-:S04]  /*27e0*/  ULOP3.LUT UR5, UR21, 0x2, URZ, 0xfc, !UPT ;  /* 0x0000000215057892 */ /* 0x000fc8000f8efcff */
[----:B------:R-:W-:-:S09]  /*27f0*/  UISETP.NE.AND UP0, UPT, UR5, 0x2, UPT ;  /* 0x000000020500788c */ /* 0x000fd2000bf05270 */
[----:B------:R-:W-:Y:S05]  /*2800*/  BRA.U UP0, `(.L_x_36) ;  /* 0x0000000100047547 */ /* 0x000fea000b800000 */
[----:B--2---:R-:W-:Y:S05]  /*2810*/  BPT.TRAP 0x1 ;  /* 0x000000040000795c */ /* 0x004fea0000300000 */
.L_x_36:
[----:B------:R-:W-:Y:S04]  /*2820*/  BSSY.RECONVERGENT B0, `(.L_x_37) ;  /* 0x0000003000007945 */ /* 0x000fe80003800200 */
[----:B------:R-:W-:Y:S05]  /*2830*/  @P2 BRA `(.L_x_38) ;  /* 0x0000000000042947 */ /* 0x000fea0003800000 */
[----:B--2---:R-:W-:Y:S05]  /*2840*/  BPT.TRAP 0x1 ;  /* 0x000000040000795c */ /* 0x004fea0000300000 */
.L_x_38:
[----:B--2---:R-:W-:Y:S05]  /*2850*/  BSYNC.RECONVERGENT B0 ;  /* 0x0000000000007941 */ /* 0x004fea0003800200 */
.L_x_37:
[----:B------:R-:W-:Y:S02]  /*2860*/  UIADD3 UR5, UPT, UPT, UR4, 0x1, URZ ;  /* 0x0000000104057890 */ /* 0x000fe4000fffe0ff */
[----:B------:R-:W-:Y:S02]  /*2870*/  UIADD3 UR14, UP1, UPT, UR26, 0x80, URZ ;  /* 0x000000801a0e7890 */ /* 0x000fe4000ff3e0ff */
[----:B------:R-:W-:Y:S02]  /*2880*/  UISETP.NE.AND UP0, UPT, UR5, 0x58, UPT ;  /* 0x000000580500788c */ /* 0x000fe4000bf05270 */
[----:B------:R-:W-:Y:S02]  /*2890*/  USHF.L.U32 UR10, UR7, 0x4, URZ ;  /* 0x00000004070a7899 */ /* 0x000fe400080006ff */
[----:B------:R-:W-:Y:S02]  /*28a0*/  USEL UR8, URZ, 0x1, UP0 ;  /* 0x00000001ff087887 */ /* 0x000fe40008000000 */
[----:B------:R-:W-:-:S02]  /*28b0*/  USEL UR5, UR5, URZ, UP0 ;  /* 0x000000ff05057287 */ /* 0x000fc40008000000 */
[----:B------:R-:W-:Y:S02]  /*28c0*/  UIADD3 UR22, UP0, UPT, UR26, 0x180, URZ ;  /* 0x000001801a167890 */ /* 0x000fe4000ff1e0ff */
[----:B------:R-:W-:Y:S01]  /*28d0*/  LOP3.LUT R12, R12, UR8, RZ, 0x3c, !PT ;  /* 0x000000080c0c7c12 */ /* 0x000fe2000f8e3cff */
[----:B------:R-:W-:Y:S02]  /*28e0*/  ULEA UR8, UR4, UR13, 0xb ;  /* 0x0000000d04087291 */ /* 0x000fe4000f8e58ff */
[----:B------:R-:W-:Y:S01]  /*28f0*/  ULEA UR6, UR5, UR13, 0x3 ;  /* 0x0000000d05067291 */ /* 0x000fe2000f8e18ff */
[----:B-1----:R-:W-:Y:S01]  /*2900*/  SHF.L.U32 R0, R12, 0x1f, RZ ;  /* 0x0000001f0c007819 */ /* 0x002fe200000006ff */
[----:B------:R-:W-:Y:S02]  /*2910*/  UIADD3 UR8, UPT, UPT, UR8, 0x1800, URZ ;  /* 0x0000180008087890 */ /* 0x000fe4000fffe0ff */
[----:B------:R-:W-:Y:S02]  /*2920*/  UIADD3.X UR15, UPT, UPT, URZ, UR27, URZ, UP1, !UPT ;  /* 0x0000001bff0f7290 */ /* 0x000fe40008ffe4ff */
[----:B------:R-:W-:-:S02]  /*2930*/  ULEA UR16, UR4, UR29, 0x9 ;  /* 0x0000001d04107291 */ /* 0x000fc4000f8e48ff */
[----:B------:R-:W-:Y:S01]  /*2940*/  UIADD3.X UR23, UPT, UPT, URZ, UR27, URZ, UP0, !UPT ;  /* 0x0000001bff177290 */ /* 0x000fe200087fe4ff */
[----:B------:R4:W1:Y:S01]  /*2950*/  SYNCS.PHASECHK.TRANS64.TRYWAIT P0, [UR6+0x2c0], R0 ;  /* 0x0002c000ff0075a7 */ /* 0x0008620008001106 */
[----:B------:R-:W-:Y:S01]  /*2960*/  UMOV UR30, 0x0 ;  /* 0x00000000001e7882 */ /* 0x000fe20000000000 */
[----:B------:R-:W-:Y:S01]  /*2970*/  UMOV UR31, 0x10000000 ;  /* 0x10000000001f7882 */ /* 0x000fe20000000000 */
[----:B------:R-:W-:Y:S01]  /*2980*/  UMOV UR11, UR35 ;  /* 0x00000023000b7c82 */ /* 0x000fe20008000000 */
[----:B------:R-:W-:Y:S01]  /*2990*/  UMOV UR12, UR36 ;  /* 0x00000024000c7c82 */ /* 0x000fe20008000000 */
[----:B------:R-:W-:Y:S01]  /*29a0*/  UMOV UR6, 0x30000 ;  /* 0x0003000000067882 */ /* 0x000fe20000000000 */
[----:B------:R-:W-:Y:S01]  /*29b0*/  UMOV UR20, UR36 ;  /* 0x0000002400147c82 */ /* 0x000fe20008000000 */
[----:B------:R-:W-:Y:S01]  /*29c0*/  UMOV UR17, UR9 ;  /* 0x0000000900117c82 */ /* 0x000fe20008000000 */
[----:B------:R-:W-:Y:S01]  /*29d0*/  UMOV UR18, UR10 ;  /* 0x0000000a00127c82 */ /* 0x000fe20008000000 */
[----:B------:R4:W-:Y:S01]  /*29e0*/  UTMALDG.3D [UR8], [UR14], desc[UR30] ;  /* 0x00001e080e0075b4 */ /* 0x0009e20008011000 */
[----:B------:R-:W-:Y:S01]  /*29f0*/  UIADD3 UR7, UPT, UPT, UR7, 0x1, URZ ;  /* 0x0000000107077890 */ /* 0x000fe2000fffe0ff */
[----:B------:R-:W-:-:S03]  /*2a00*/  UMOV UR4, UR5 ;  /* 0x0000000500047c82 */ /* 0x000fc60008000000 */
[----:B------:R-:W-:Y:S01]  /*2a10*/  UISETP.NE.AND UP0, UPT, UR7, UR24, UPT ;  /* 0x000000180700728c */ /* 0x000fe2000bf05270 */
[----:B------:R4:W-:Y:S08]  /*2a20*/  UTMALDG.3D.MULTICAST [UR16], [UR22], UR6, desc[UR30] ;  /* 0x00001e10160073b4 */ /* 0x0009f00008011806 */
[----:B----4-:R-:W-:Y:S05]  /*2a30*/  BRA.U UP0, `(.L_x_39) ;  /* 0xfffffffd004c7547 */ /* 0x010fea000b83ffff */
.L_x_33:
[C---:B------:R-:W-:Y:S01]  /*2a40*/  LEA R3, R11.reuse, UR13, 0x3 ;  /* 0x0000000d0b037c11 */ /* 0x040fe2000f8e18ff */
[----:B------:R-:W-:Y:S01]  /*2a50*/  NOP ;  /* 0x0000000000007918 */ /* 0x000fe20000000000 */
[----:B-1----:R-:W-:Y:S02]  /*2a60*/  SHF.L.U32 R0, R10, 0x1f, RZ ;  /* 0x0000001f0a007819 */ /* 0x002fe400000006ff */
[----:B------:R-:W-:Y:S02]  /*2a70*/  LEA R5, R11, UR13, 0x4 ;  /* 0x0000000d0b057c11 */ /* 0x000fe4000f8e20ff */
[----:B---3--:R-:W1:Y:S02]  /*2a80*/  SYNCS.PHASECHK.TRANS64.TRYWAIT P0, [R3+URZ+0x5b0], R0 ;  /* 0x0005b000030075a7 */ /* 0x008e6400080011ff */
[----:B-1----:R-:W-:Y:S05]  /*2a90*/  @!P0 BRA `(.L_x_40) ;  /* 0x0000004400e88947 */ /* 0x002fea0003800000 */
.L_x_118:
[----:B------:R-:W3:Y:S01]  /*2aa0*/  LDS.128 R4, [R5+0x640] ;  /* 0x0006400005047984 */ /* 0x000ee20000000c00 */
[----:B------:R-:W-:Y:S01]  /*2ab0*/  UISETP.GE.AND UP0, UPT, UR42, 0x1, UPT ;  /* 0x000000012a00788c */ /* 0x000fe2000bf06270 */
[----:B------:R-:W-:Y:S01]  /*2ac0*/  @!PT LDS RZ, [RZ] ;  /* 0x00000000fffff984 */ /* 0x000fe20000000800 */
[----:B------:R-:W-:Y:S01]  /*2ad0*/  @!PT LDS RZ, [RZ] ;  /* 0x00000000fffff984 */ /* 0x000fe20000000800 */
[----:B------:R-:W-:Y:S01]  /*2ae0*/  @!PT LDS RZ, [RZ] ;  /* 0x00000000fffff984 */ /* 0x000fe20000000800 */
[----:B------:R-:W-:Y:S01]  /*2af0*/  @!PT LDS RZ, [RZ] ;  /* 0x00000000fffff984 */ /* 0x000fe20000000800 */
[----:B------:R4:W-:Y:S06]  /*2b00*/  MEMBAR.ALL.CTA ;  /* 0x0000000000007992 */ /* 0x0009ec0000008000 */
[----:B----4-:R-:W4:Y:S01]  /*2b10*/  FENCE.VIEW.ASYNC.S ;  /* 0x00000000000073c6 */ /* 0x010f220000000000 */
[----:B---3--:R-:W-:-:S13]  /*2b20*/  LOP3.LUT P0, RZ, R6, 0x1, RZ, 0xc0, !PT ;  /* 0x0000000106ff7812 */ /* 0x008fda000780c0ff */
[----:B----4-:R-:W-:Y:S01]  /*2b30*/  VOTEU.ANY UP1, P0 ;  /* 0x0000000000ff7886 */ /* 0x010fe20000020100 */
[----:B------:R-:W-:-:S13]  /*2b40*/  PLOP3.LUT P0, PT, PT, PT, UP1, 0x80, 0x8 ;  /* 0x000000000008781c */ /* 0x000fda0003f0f018 */
[----:B-1----:R-:W-:Y:S02]  /*2b50*/  @P0 LOP3.LUT R0, R5, 0xffff, RZ, 0xc0, !PT ;  /* 0x0000ffff05000812 */ /* 0x002fe400078ec0ff */
[----:B------:R-:W-:Y:S02]  /*2b60*/  @P0 MOV R2, R4 ;  /* 0x0000000400020202 */ /* 0x000fe40000000f00 */
[----:B------:R-:W-:Y:S01]  /*2b70*/  @P0 R2UR UR6, R0 ;  /* 0x00000000000602ca */ /* 0x000fe200000e0000 */
[----:B------:R-:W-:Y:S01]  /*2b80*/  VIADD R0, R3, 0x5c0 ;  /* 0x000005c003007836 */ /* 0x000fe20000000000 */
[----:B------:R-:W-:Y:S02]  /*2b90*/  @P0 SHF.R.U32.HI R4, RZ, 0x10, R5 ;  /* 0x00000010ff040819 */ /* 0x000fe40000011605 */
[----:B------:R-:W-:Y:S02]  /*2ba0*/  @P0 R2UR UR7, R2 ;  /* 0x00000000020702ca */ /* 0x000fe400000e0000 */
[----:B------:R-:W-:-:S02]  /*2bb0*/  PRMT R0, RZ, 0x654, R0 ;  /* 0x00000654ff007816 */ /* 0x000fc40000000000 */
[----:B------:R-:W-:Y:S02]  /*2bc0*/  @P0 R2UR UR4, R4 ;  /* 0x00000000040402ca */ /* 0x000fe400000e0000 */
[----:B------:R1:W-:Y:S03]  /*2bd0*/  SYNCS.ARRIVE.TRANS64.RED.A1T0 RZ, [R0+URZ], RZ ;  /* 0x000000ff00ff79a7 */ /* 0x0003e600081004ff */
[----:B------:R-:W-:-:S04]  /*2be0*/  @UP1 UMOV UR37, UR6 ;  /* 0x0000000600251c82 */ /* 0x000fc80008000000 */
[----:B------:R-:W-:-:S04]  /*2bf0*/  @UP1 UMOV UR38, UR7 ;  /* 0x0000000700261c82 */ /* 0x000fc80008000000 */
[----:B------:R-:W-:Y:S01]  /*2c00*/  @UP1 UMOV UR36, UR4 ;  /* 0x0000000400241c82 */ /* 0x000fe20008000000 */
[----:B------:R-:W-:Y:S05]  /*2c10*/  BRA.U !UP0, `(.L_x_41) ;  /* 0x0000000108d47547 */ /* 0x000fea000b800000 */
[----:B------:R-:W2:Y:S01]  /*2c20*/  LDCU.128 UR16, c[0x0][0xb10] ;  /* 0x00016200ff1077ac */ /* 0x000ea20008000c00 */
[----:B------:R-:W3:Y:S01]  /*2c30*/  LDCU UR12, c[0x0][0xb20] ;  /* 0x00016400ff0c77ac */ /* 0x000ee20008000800 */
[----:B------:R-:W4:Y:S01]  /*2c40*/  LDCU UR20, c[0x0][0xb0c] ;  /* 0x00016180ff1477ac */ /* 0x000f220008000800 */
[----:B------:R-:W1:Y:S01]  /*2c50*/  LDCU.64 UR8, c[0x0][0xb28] ;  /* 0x00016500ff0877ac */ /* 0x000e620008000a00 */
[----:B------:R-:W-:Y:S02]  /*2c60*/  UISETP.NE.AND UP3, UPT, UR42, 0x1, UPT ;  /* 0x000000012a00788c */ /* 0x000fe4000bf65270 */
[----:B--2---:R-:W-:Y:S02]  /*2c70*/  UIMAD.WIDE.U32 UR10, UR39, UR19, URZ ;  /* 0x00000013270a72a5 */ /* 0x004fe4000f8e00ff */
[----:B------:R-:W-:Y:S02]  /*2c80*/  UIMAD.WIDE.U32 UR6, UR40, UR16, URZ ;  /* 0x00000010280672a5 */ /* 0x000fe4000f8e00ff */
[----:B------:R-:W-:-:S02]  /*2c90*/  UISETP.NE.AND UP0, UPT, UR18, 0x1, UPT ;  /* 0x000000011200788c */ /* 0x000fc4000bf05270 */
[----:B------:R-:W-:Y:S01]  /*2ca0*/  UIMAD.WIDE.U32 UR22, UR37, UR19, URZ ;  /* 0x00000013251672a5 */ /* 0x000fe2000f8e00ff */
[----:B------:R-:W-:Y:S02]  /*2cb0*/  UMOV UR10, UR11 ;  /* 0x0000000b000a7c82 */ /* 0x000fe40008000000 */
[----:B------:R-:W-:Y:S01]  /*2cc0*/  UMOV UR6, UR7 ;  /* 0x0000000700067c82 */ /* 0x000fe20008000000 */
[----:B---3--:R-:W-:Y:S02]  /*2cd0*/  USHF.R.U32.HI UR10, URZ, UR12, UR10 ;  /* 0x0000000cff0a7299 */ /* 0x008fe4000801160a */
[----:B------:R-:W-:Y:S02]  /*2ce0*/  USHF.R.U32.HI UR7, URZ, UR17, UR6 ;  /* 0x00000011ff077299 */ /* 0x000fe40008011606 */
[----:B----4-:R-:W-:Y:S02]  /*2cf0*/  UISETP.NE.AND UP2, UPT, UR20, 0x1, UPT ;  /* 0x000000011400788c */ /* 0x010fe4000bf45270 */
[----:B------:R-:W-:-:S02]  /*2d00*/  USEL UR6, UR39, UR10, !UP0 ;  /* 0x0000000a27067287 */ /* 0x000fc4000c000000 */
[----:B------:R-:W-:Y:S02]  /*2d10*/  USEL UR7, UR40, UR7, !UP2 ;  /* 0x0000000728077287 */ /* 0x000fe4000d000000 */
[----:B-1----:R-:W-:Y:S01]  /*2d20*/  UIMAD.WIDE.U32 UR10, UR6, UR8, URZ ;  /* 0x00000008060a72a5 */ /* 0x002fe2000f8e00ff */
[----:B------:R-:W-:Y:S01]  /*2d30*/  UMOV UR4, UR23 ;  /* 0x0000001700047c82 */ /* 0x000fe20008000000 */
[----:B------:R-:W-:Y:S02]  /*2d40*/  UIMAD.WIDE.U32 UR14, UR38, UR16, URZ ;  /* 0x00000010260e72a5 */ /* 0x000fe4000f8e00ff */
[----:B------:R-:W-:-:S03]  /*2d50*/  UIMAD.WIDE.U32 UR22, UR7, UR8, URZ ;  /* 0x00000008071672a5 */ /* 0x000fc6000f8e00ff */
[----:B------:R-:W-:Y:S01]  /*2d60*/  UMOV UR10, UR11 ;  /* 0x0000000b000a7c82 */ /* 0x000fe20008000000 */
[----:B------:R-:W-:Y:S02]  /*2d70*/  USHF.R.U32.HI UR4, URZ, UR12, UR4 ;  /* 0x0000000cff047299 */ /* 0x000fe40008011604 */
[----:B------:R-:W-:Y:S01]  /*2d80*/  @UP3 USHF.R.U32.HI UR6, URZ, UR9, UR10 ;  /* 0x00000009ff063299 */ /* 0x000fe2000801160a */
[----:B------:R-:W-:Y:S01]  /*2d90*/  UMOV UR14, UR15 ;  /* 0x0000000f000e7c82 */ /* 0x000fe20008000000 */
[----:B------:R-:W-:Y:S01]  /*2da0*/  UMOV UR22, UR23 ;  /* 0x0000001700167c82 */ /* 0x000fe20008000000 */
[----:B------:R-:W-:Y:S02]  /*2db0*/  USHF.R.U32.HI UR17, URZ, UR17, UR14 ;  /* 0x00000011ff117299 */ /* 0x000fe4000801160e */
[----:B------:R-:W-:Y:S02]  /*2dc0*/  USEL UR4, UR37, UR4, !UP0 ;  /* 0x0000000425047287 */ /* 0x000fe4000c000000 */
[----:B------:R-:W-:-:S02]  /*2dd0*/  @UP3 USHF.R.U32.HI UR7, URZ, UR9, UR22 ;  /* 0x00000009ff073299 */ /* 0x000fc40008011616 */
[----:B------:R-:W-:Y:S02]  /*2de0*/  UIMAD UR10, UR42, UR6, URZ ;  /* 0x000000062a0a72a4 */ /* 0x000fe4000f8e02ff */
[----:B------:R-:W-:Y:S02]  /*2df0*/  USEL UR6, UR38, UR17, !UP2 ;  /* 0x0000001126067287 */ /* 0x000fe4000d000000 */
[----:B------:R-:W-:Y:S02]  /*2e00*/  UIMAD UR12, UR42, UR7, URZ ;  /* 0x000000072a0c72a4 */ /* 0x000fe4000f8e02ff */
[----:B------:R-:W-:Y:S02]  /*2e10*/  UISETP.GE.AND UP0, UPT, UR4, UR10, UPT ;  /* 0x0000000a0400728c */ /* 0x000fe4000bf06270 */
[----:B------:R-:W-:Y:S02]  /*2e20*/  UIMAD.WIDE.U32 UR10, UR4, UR8, URZ ;  /* 0x00000008040a72a5 */ /* 0x000fe4000f8e00ff */
[----:B------:R-:W-:-:S02]  /*2e30*/  UISETP.GE.OR UP0, UPT, UR6, UR12, UP0 ;  /* 0x0000000c0600728c */ /* 0x000fc40008706670 */
[----:B------:R-:W-:Y:S02]  /*2e40*/  UIMAD.WIDE.U32 UR14, UR6, UR8, URZ ;  /* 0x00000008060e72a5 */ /* 0x000fe4000f8e00ff */
[----:B------:R-:W-:Y:S01]  /*2e50*/  UIADD3 UR12, UPT, UPT, -UR6, URZ, URZ ;  /* 0x000000ff060c7290 */ /* 0x000fe2000fffe1ff */
[----:B------:R-:W-:Y:S01]  /*2e60*/  UMOV UR10, UR11 ;  /* 0x0000000b000a7c82 */ /* 0x000fe20008000000 */
[----:B------:R-:W-:Y:S02]  /*2e70*/  UIADD3 UR11, UPT, UPT, -UR4, URZ, URZ ;  /* 0x000000ff040b7290 */ /* 0x000fe4000fffe1ff */
[----:B------:R-:W-:-:S03]  /*2e80*/  USHF.R.U32.HI UR10, URZ, UR9, UR10 ;  /* 0x00000009ff0a7299 */ /* 0x000fc6000801160a */
[----:B------:R-:W-:Y:S01]  /*2e90*/  @!UP0 UMOV UR8, UR15 ;  /* 0x0000000f00088c82 */ /* 0x000fe20008000000 */
[----:B------:R-:W-:Y:S02]  /*2ea0*/  UIMAD UR11, UR18, UR11, UR37 ;  /* 0x0000000b120b72a4 */ /* 0x000fe4000f8e0225 */
[----:B------:R-:W-:Y:S02]  /*2eb0*/  USEL UR10, UR4, UR10, !UP3 ;  /* 0x0000000a040a7287 */ /* 0x000fe4000d800000 */
[----:B------:R-:W-:Y:S02]  /*2ec0*/  @!UP0 USHF.R.U32.HI UR8, URZ, UR9, UR8 ;  /* 0x00000009ff088299 */ /* 0x000fe40008011608 */
[----:B------:R-:W-:Y:S02]  /*2ed0*/  UIADD3 UR9, UPT, UPT, -UR10, URZ, URZ ;  /* 0x000000ff0a097290 */ /* 0x000fe4000fffe1ff */
[----:B------:R-:W-:Y:S02]  /*2ee0*/  @!UP0 USEL UR8, UR6, UR8, !UP3 ;  /* 0x0000000806088287 */ /* 0x000fe4000d800000 */
[----:B------:R-:W-:-:S02]  /*2ef0*/  UIMAD UR9, UR42, UR9, UR4 ;  /* 0x000000092a0972a4 */ /* 0x000fc4000f8e0204 */
[----:B------:R-:W-:Y:S02]  /*2f00*/  @!UP0 UIADD3 UR10, UPT, UPT, UR10, -UR8, URZ ;  /* 0x800000080a0a8290 */ /* 0x000fe4000fffe0ff */
[----:B------:R-:W-:Y:S02]  /*2f10*/  @!UP0 UIMAD UR8, UR9, UR7, UR8 ;  /* 0x00000007090882a4 */ /* 0x000fe4000f8e0208 */
[----:B------:R-:W-:Y:S02]  /*2f20*/  @!UP0 UIMAD UR4, UR42, UR10, UR6 ;  /* 0x0000000a2a0482a4 */ /* 0x000fe4000f8e0206 */
[----:B------:R-:W-:Y:S02]  /*2f30*/  UIMAD UR7, UR20, UR12, UR38 ;  /* 0x0000000c140772a4 */ /* 0x000fe4000f8e0226 */
[----:B------:R-:W-:Y:S01]  /*2f40*/  UIMAD UR37, UR4, UR18, UR11 ;  /* 0x00000012042572a4 */ /* 0x000fe2000f8e020b */
[----:B------:R-:W-:Y:S02]  /*2f50*/  @!UP0 UMOV UR6, UR8 ;  /* 0x0000000800068c82 */ /* 0x000fe40008000000 */
[----:B------:R-:W-:-:S12]  /*2f60*/  UIMAD UR38, UR6, UR20, UR7 ;  /* 0x00000014062672a4 */ /* 0x000fd8000f8e0207 */
.L_x_41:
[----:B------:R-:W3:Y:S02]  /*2f70*/  LDCU UR4, c[0x0][0xb30] ;  /* 0x00016600ff0477ac */ /* 0x000ee40008000800 */
[----:B---3--:R-:W-:-:S09]  /*2f80*/  UISETP.NE.AND UP0, UPT, UR4, 0x1, UPT ;  /* 0x000000010400788c */ /* 0x008fd2000bf05270 */
[----:B------:R-:W-:Y:S05]  /*2f90*/  BRA.U UP0, `(.L_x_42) ;  /* 0x0000000100447547 */ /* 0x000fea000b800000 */
[----:B------:R-:W3:Y:S01]  /*2fa0*/  LDCU.128 UR16, c[0x0][0xb10] ;  /* 0x00016200ff1077ac */ /* 0x000ee20008000c00 */
[----:B------:R-:W4:Y:S01]  /*2fb0*/  LDCU UR10, c[0x0][0xb0c] ;  /* 0x00016180ff0a77ac */ /* 0x000f220008000800 */
[----:B------:R-:W1:Y:S01]  /*2fc0*/  LDCU UR11, c[0x0][0xb20] ;  /* 0x00016400ff0b77ac */ /* 0x000e620008000800 */
[----:B---3--:R-:W-:Y:S02]  /*2fd0*/  UIMAD.WIDE.U32 UR8, UR38, UR16, URZ ;  /* 0x00000010260872a5 */ /* 0x008fe4000f8e00ff */
[----:B------:R-:W-:Y:S02]  /*2fe0*/  UIMAD.WIDE.U32 UR6, UR37, UR19, URZ ;  /* 0x00000013250672a5 */ /* 0x000fe4000f8e00ff */
[----:B----4-:R-:W-:Y:S02]  /*2ff0*/  UISETP.NE.AND UP2, UPT, UR10, 0x1, UPT ;  /* 0x000000010a00788c */ /* 0x010fe4000bf45270 */
[----:B------:R-:W-:Y:S01]  /*3000*/  UISETP.NE.AND UP0, UPT, UR18, 0x1, UPT ;  /* 0x000000011200788c */ /* 0x000fe2000bf05270 */
[----:B------:R-:W-:-:S02]  /*3010*/  UMOV UR8, UR9 ;  /* 0x0000000900087c82 */ /* 0x000fc40008000000 */
[----:B------:R-:W-:Y:S01]  /*3020*/  UMOV UR4, UR7 ;  /* 0x0000000700047c82 */ /* 0x000fe20008000000 */
[----:B------:R-:W-:Y:S02]  /*3030*/  USHF.R.U32.HI UR17, URZ, UR17, UR8 ;  /* 0x00000011ff117299 */ /* 0x000fe40008011608 */
[----:B-1----:R-:W-:Y:S02]  /*3040*/  USHF.R.U32.HI UR4, URZ, UR11, UR4 ;  /* 0x0000000bff047299 */ /* 0x002fe40008011604 */
[----:B------:R-:W-:Y:S02]  /*3050*/  USEL UR6, UR38, UR17, !UP2 ;  /* 0x0000001126067287 */ /* 0x000fe4000d000000 */
[----:B------:R-:W-:-:S04]  /*3060*/  USEL UR4, UR37, UR4, !UP0 ;  /* 0x0000000425047287 */ /* 0x000fc8000c000000 */
[----:B------:R-:W-:Y:S02]  /*3070*/  UIADD3 UR7, UPT, UPT, UR6, -UR4, URZ ;  /* 0x8000000406077290 */ /* 0x000fe4000fffe0ff */
[----:B------:R-:W-:Y:S02]  /*3080*/  UIADD3 UR4, UPT, UPT, -UR6, UR4, URZ ;  /* 0x0000000406047290 */ /* 0x000fe4000fffe1ff */
[----:B------:R-:W-:Y:S02]  /*3090*/  UIMAD UR37, UR7, UR18, UR37 ;  /* 0x00000012072572a4 */ /* 0x000fe4000f8e0225 */
[----:B------:R-:W-:-:S12]  /*30a0*/  UIMAD UR38, UR4, UR10, UR38 ;  /* 0x0000000a042672a4 */ /* 0x000fd8000f8e0226 */
.L_x_42:
[----:B------:R-:W-:Y:S01]  /*30b0*/  VIADD R11, R11, 0x1 ;  /* 0x000000010b0b7836 */ /* 0x000fe20000000000 */
[----:B------:R-:W-:Y:S01]  /*30c0*/  PLOP3.LUT P1, PT, PT, PT, PT, 0x80, 0x8 ;  /* 0x000000000008781c */ /* 0x000fe20003f2f070 */
[----:B------:R-:W-:Y:S02]  /*30d0*/  UIADD3 UR46, UPT, UPT, UR38, UR59, URZ ;  /* 0x0000003b262e7290 */ /* 0x000fe4000fffe0ff */
[----:B------:R-:W-:Y:S01]  /*30e0*/  UIADD3 UR45, UPT, UPT, UR37, UR58, URZ ;  /* 0x0000003a252d7290 */ /* 0x000fe2000fffe0ff */
[----:B------:R-:W-:-:S04]  /*30f0*/  ISETP.NE.AND P0, PT, R11, 0x2, PT ;  /* 0x000000020b00780c */ /* 0x000fc80003f05270 */
[----:B------:R-:W-:Y:S02]  /*3100*/  SEL R3, RZ, 0x1, P0 ;  /* 0x00000001ff037807 */ /* 0x000fe40000000000 */
[----:B------:R-:W-:Y:S02]  /*3110*/  SEL R11, R11, RZ, P0 ;  /* 0x000000ff0b0b7207 */ /* 0x000fe40000000000 */
[----:B------:R-:W-:Y:S01]  /*3120*/  LOP3.LUT R10, R10, R3, RZ, 0x3c, !PT ;  /* 0x000000030a0a7212 */ /* 0x000fe200078e3cff */
[----:B------:R-:W-:Y:S05]  /*3130*/  BRA.U UP1, `(.L_x_43) ;  /* 0xfffffff101547547 */ /* 0x000fea000b83ffff */
[----:B-1----:R-:W-:Y:S01]  /*3140*/  HFMA2 R0, -RZ, RZ, 0, 0 ;  /* 0x00000000ff007431 */ /* 0x002fe200000001ff */
[----:B------:R-:W-:-:S12]  /*3150*/  UIADD3 UR13, UPT, UPT, UR13, 0x2c0, URZ ;  /* 0x000002c00d0d7890 */ /* 0x000fd8000fffe0ff */
.L_x_52:
[----:B------:R-:W-:Y:S01]  /*3160*/  ULEA UR4, UR5, UR13, 0x3 ;  /* 0x0000000d05047291 */ /* 0x000fe2000f8e18ff */
[----:B------:R-:W-:-:S08]  /*3170*/  SHF.L.U32 R3, R12, 0x1f, RZ ;  /* 0x0000001f0c037819 */ /* 0x000fd000000006ff */
[----:B-1----:R-:W1:Y:S02]  /*3180*/  SYNCS.PHASECHK.TRANS64.TRYWAIT P0, [UR4], R3 ;  /* 0x00000003ff0075a7 */ /* 0x002e640008001104 */
[----:B-1----:R-:W-:Y:S05]  /*3190*/  @!P0 BRA `(.L_x_44) ;  /* 0x00000040003c8947 */ /* 0x002fea0003800000 */
.L_x_120:
[----:B------:R-:W-:-:S04]  /*31a0*/  UIADD3 UR4, UPT, UPT, UR5, 0x1, URZ ;  /* 0x0000000105047890 */ /* 0x000fc8000fffe0ff */
[----:B------:R-:W-:-:S04]  /*31b0*/  UISETP.NE.AND UP0, UPT, UR4, 0x58, UPT ;  /* 0x000000580400788c */ /* 0x000fc8000bf05270 */
[----:B------:R-:W-:Y:S02]  /*31c0*/  USEL UR6, URZ, 0x1, UP0 ;  /* 0x00000001ff067887 */ /* 0x000fe40008000000 */
[----:B------:R-:W-:-:S04]  /*31d0*/  USEL UR4, UR4, URZ, UP0 ;  /* 0x000000ff04047287 */ /* 0x000fc80008000000 */
[----:B------:R-:W-:Y:S01]  /*31e0*/  ULEA UR5, UR4, UR13, 0x3 ;  /* 0x0000000d04057291 */ /* 0x000fe2000f8e18ff */
[----:B-1----:R-:W-:-:S04]  /*31f0*/  LOP3.LUT R3, R12, UR6, RZ, 0x3c, !PT ;  /* 0x000000060c037c12 */ /* 0x002fc8000f8e3cff */
[----:B------:R-:W-:-:S04]  /*3200*/  SHF.L.U32 R5, R3, 0x1f, RZ ;  /* 0x0000001f03057819 */ /* 0x000fc800000006ff */
[----:B------:R-:W1:Y:S02]  /*3210*/  SYNCS.PHASECHK.TRANS64.TRYWAIT P0, [UR5], R5 ;  /* 0x00000005ff0075a7 */ /* 0x000e640008001105 */
[----:B-1----:R-:W-:Y:S05]  /*3220*/  @!P0 BRA `(.L_x_45) ;  /* 0x0000004000308947 */ /* 0x002fea0003800000 */
.L_x_122:
[----:B------:R-:W-:-:S04]  /*3230*/  UIADD3 UR4, UPT, UPT, UR4, 0x1, URZ ;  /* 0x0000000104047890 */ /* 0x000fc8000fffe0ff */
[----:B------:R-:W-:-:S04]  /*3240*/  UISETP.NE.AND UP0, UPT, UR4, 0x58, UPT ;  /* 0x000000580400788c */ /* 0x000fc8000bf05270 */
[----:B------:R-:W-:Y:S02]  /*3250*/  USEL UR6, URZ, 0x1, UP0 ;  /* 0x00000001ff067887 */ /* 0x000fe40008000000 */
[----:B------:R-:W-:-:S04]  /*3260*/  USEL UR4, UR4, URZ, UP0 ;  /* 0x000000ff04047287 */ /* 0x000fc80008000000 */
[----:B------:R-:W-:Y:S01]  /*3270*/  ULEA UR5, UR4, UR13, 0x3 ;  /* 0x0000000d04057291 */ /* 0x000fe2000f8e18ff */
[----:B------:R-:W-:-:S04]  /*3280*/  LOP3.LUT R3, R3, UR6, RZ, 0x3c, !PT ;  /* 0x0000000603037c12 */ /* 0x000fc8000f8e3cff */
[----:B-1----:R-:W-:-:S04]  /*3290*/  SHF.L.U32 R5, R3, 0x1f, RZ ;  /* 0x0000001f03057819 */ /* 0x002fc800000006ff */
[----:B------:R-:W1:Y:S02]  /*32a0*/  SYNCS.PHASECHK.TRANS64.TRYWAIT P0, [UR5], R5 ;  /* 0x00000005ff0075a7 */ /* 0x000e640008001105 */
[----:B-1----:R-:W-:Y:S05]  /*32b0*/  @!P0 BRA `(.L_x_46) ;  /* 0x0000004000248947 */ /* 0x002fea0003800000 */
.L_x_124:
        /* <DEDUP_REMOVED lines=9> */
.L_x_126:
        /* <DEDUP_REMOVED lines=9> */
.L_x_128:
        /* <DEDUP_REMOVED lines=9> */
.L_x_130:
        /* <DEDUP_REMOVED lines=9> */
.L_x_132:
        /* <DEDUP_REMOVED lines=9> */
.L_x_134:
[----:B------:R-:W-:Y:S01]  /*3590*/  VIADD R0, R0, 0x8 ;  /* 0x0000000800007836 */ /* 0x000fe20000000000 */
[----:B------:R-:W-:-:S04]  /*35a0*/  UIADD3 UR6, UPT, UPT, UR4, 0x1, URZ ;  /* 0x0000000104067890 */ /* 0x000fc8000fffe0ff */
[----:B------:R-:W-:Y:S01]  /*35b0*/  ISETP.NE.AND P0, PT, R0, 0x58, PT ;  /* 0x000000580000780c */ /* 0x000fe20003f05270 */
[----:B------:R-:W-:-:S04]  /*35c0*/  UISETP.NE.AND UP0, UPT, UR6, 0x58, UPT ;  /* 0x000000580600788c */ /* 0x000fc8000bf05270 */
[----:B------:R-:W-:Y:S02]  /*35d0*/  USEL UR7, URZ, 0x1, UP0 ;  /* 0x00000001ff077887 */ /* 0x000fe40008000000 */
[----:B------:R-:W-:-:S04]  /*35e0*/  USEL UR6, UR6, URZ, UP0 ;  /* 0x000000ff06067287 */ /* 0x000fc80008000000 */
[----:B------:R-:W-:Y:S02]  /*35f0*/  LOP3.LUT R12, R3, UR7, RZ, 0x3c, !PT ;  /* 0x00000007030c7c12 */ /* 0x000fe4000f8e3cff */
[----:B--2---:R-:W-:Y:S06]  /*3600*/  @!P0 EXIT ;  /* 0x000000000000894d */ /* 0x004fec0003800000 */
[----:B------:R-:W-:Y:S01]  /*3610*/  UMOV UR5, UR6 ;  /* 0x0000000600057c82 */ /* 0x000fe20008000000 */
[----:B------:R-:W-:Y:S05]  /*3620*/  BRA `(.L_x_52) ;  /* 0xfffffff800cc7947 */ /* 0x000fea000383ffff */
.L_x_23:
[----:B------:R-:W2:Y:S02]  /*3630*/  S2UR UR4, SR_CgaCtaId ;  /* 0x00000000000479c3 */ /* 0x000ea40000008800 */
[----:B--2---:R-:W-:-:S04]  /*3640*/  UISETP.NE.AND UP0, UPT, UR4, URZ, UPT ;  /* 0x000000ff0400728c */ /* 0x004fc8000bf05270 */
[----:B------:R-:W-:-:S09]  /*3650*/  UISETP.NE.OR UP0, UPT, UR18, 0x1, UP0 ;  /* 0x000000011200788c */ /* 0x000fd20008705670 */
[----:B------:R-:W-:Y:S05]  /*3660*/  BRA.U UP0, `(.L_x_53) ;  /* 0x00000005004c7547 */ /* 0x000fea000b800000 */
[----:B------:R-:W2:Y:S01]  /*3670*/  S2UR UR5, SR_CgaCtaId ;  /* 0x00000000000579c3 */ /* 0x000ea20000008800 */
[----:B------:R-:W-:Y:S01]  /*3680*/  UMOV UR4, 0x400 ;  /* 0x0000040000047882 */ /* 0x000fe20000000000 */
[----:B------:R-:W-:Y:S01]  /*3690*/  ISETP.GE.U32.AND P2, PT, R0, 0x2, PT ;  /* 0x000000020000780c */ /* 0x000fe20003f46070 */
[----:B------:R-:W-:Y:S01]  /*36a0*/  IMAD.MOV.U32 R12, RZ, RZ, 0x1 ;  /* 0x00000001ff0c7424 */ /* 0x000fe200078e00ff */
[----:B------:R-:W-:Y:S02]  /*36b0*/  CS2R R10, SRZ ;  /* 0x00000000000a7805 */ /* 0x000fe4000001ff00 */
[----:B------:R-:W-:Y:S01]  /*36c0*/  CS2R R8, SRZ ;  /* 0x0000000000087805 */ /* 0x000fe2000001ff00 */
[----:B--2---:R-:W-:-:S03]  /*36d0*/  ULEA UR6, UR5, UR4, 0x18 ;  /* 0x0000000405067291 */ /* 0x004fc6000f8ec0ff */
[----:B------:R-:W-:-:S09]  /*36e0*/  UMOV UR5, URZ ;  /* 0x000000ff00057c82 */ /* 0x000fd20008000000 */
.L_x_57:
[----:B------:R-:W-:Y:S02]  /*36f0*/  LEA R2, R8, UR6, 0x3 ;  /* 0x0000000608027c11 */ /* 0x000fe4000f8e18ff */
[----:B------:R-:W-:-:S03]  /*3700*/  SHF.L.U32 R5, R9, 0x1f, RZ ;  /* 0x0000001f09057819 */ /* 0x000fc600000006ff */
[----:B------:R-:W-:Y:S01]  /*3710*/  VIADD R4, R2, 0x620 ;  /* 0x0000062002047836 */ /* 0x000fe20000000000 */
[----:B------:R-:W2:Y:S02]  /*3720*/  SYNCS.PHASECHK.TRANS64.TRYWAIT P0, [R2+URZ+0x610], R5 ;  /* 0x00061005020075a7 */ /* 0x000ea400080011ff */
[----:B--2---:R-:W-:Y:S05]  /*3730*/  @!P0 BRA `(.L_x_54) ;  /* 0x0000003c00948947 */ /* 0x004fea0003800000 */
.L_x_135:
[----:B------:R-:W-:Y:S01]  /*3740*/  ULEA UR4, UR5, UR6, 0x3 ;  /* 0x0000000605047291 */ /* 0x000fe2000f8e18ff */
[----:B------:R-:W-:Y:S02]  /*3750*/  PRMT R4, RZ, 0x654, R4 ;  /* 0x00000654ff047816 */ /* 0x000fe40000000004 */
[----:B--2---:R-:W-:Y:S01]  /*3760*/  SHF.L.U32 R5, R12, 0x1f, RZ ;  /* 0x0000001f0c057819 */ /* 0x004fe200000006ff */
[----:B------:R-:W-:Y:S01]  /*3770*/  UIADD3 UR7, UPT, UPT, UR4, 0x5b0, URZ ;  /* 0x000005b004077890 */ /* 0x000fe2000fffe0ff */
[----:B------:R2:W-:Y:S05]  /*3780*/  SYNCS.ARRIVE.TRANS64.RED.A1T0 RZ, [R4+URZ], RZ ;  /* 0x000000ff04ff79a7 */ /* 0x0005ea00081004ff */
[----:B------:R-:W-:Y:S01]  /*3790*/  IMAD.U32 R7, RZ, RZ, UR7 ;  /* 0x00000007ff077e24 */ /* 0x000fe2000f8e00ff */
[----:B------:R-:W3:Y:S04]  /*37a0*/  SYNCS.PHASECHK.TRANS64.TRYWAIT P0, [UR4+0x5c0], R5 ;  /* 0x0005c005ff0075a7 */ /* 0x000ee80008001104 */
[----:B------:R-:W-:Y:S01]  /*37b0*/  PRMT R6, R0, 0x654, R7 ;  /* 0x0000065400067816 */ /* 0x000fe20000000007 */
[----:B--2---:R-:W-:Y:S01]  /*37c0*/  @!P2 IMAD.MOV.U32 R4, RZ, RZ, 0x10 ;  /* 0x00000010ff04a424 */ /* 0x004fe200078e00ff */
[----:B---3--:R-:W-:Y:S06]  /*37d0*/  @!P0 BRA `(.L_x_55) ;  /* 0x0000003c00808947 */ /* 0x008fec0003800000 */
.L_x_137:
[----:B------:R-:W-:Y:S01]  /*37e0*/  ULEA UR8, UR5, UR6, 0x4 ;  /* 0x0000000605087291 */ /* 0x000fe2000f8e20ff */
[----:B------:R-:W-:Y:S01]  /*37f0*/  SEL R3, R6, R3, !P2 ;  /* 0x0000000306037207 */ /* 0x000fe20005000000 */
[----:B------:R-:W-:Y:S01]  /*3800*/  UIADD3 UR9, UPT, UPT, UR4, 0x5b0, URZ ;  /* 0x000005b004097890 */ /* 0x000fe2000fffe0ff */
[----:B--2---:R-:W-:Y:S01]  /*3810*/  LEA R2, R11, UR6, 0x3 ;  /* 0x000000060b027c11 */ /* 0x004fe2000f8e18ff */
[----:B------:R-:W-:Y:S01]  /*3820*/  UIADD3 UR8, UPT, UPT, UR8, 0x640, URZ ;  /* 0x0000064008087890 */ /* 0x000fe2000fffe0ff */
[----:B------:R-:W-:Y:S01]  /*3830*/  SHF.L.U32 R5, R10, 0x1f, RZ ;  /* 0x0000001f0a057819 */ /* 0x000fe200000006ff */
[----:B------:R2:W-:Y:S01]  /*3840*/  @!P2 SYNCS.ARRIVE.TRANS64.RED RZ, [R3+URZ], R4 ;  /* 0x0000000403ffa9a7 */ /* 0x0005e200080004ff */
[----:B------:R-:W-:Y:S01]  /*3850*/  UIADD3 UR4, UPT, UPT, UR5, 0x1, URZ ;  /* 0x0000000105047890 */ /* 0x000fe2000fffe0ff */
[----:B------:R-:W-:-:S03]  /*3860*/  VIADD R8, R8, 0x1 ;  /* 0x0000000108087836 */ /* 0x000fc60000000000 */
[----:B------:R-:W-:Y:S02]  /*3870*/  UISETP.NE.AND UP0, UPT, UR4, 0x2, UPT ;  /* 0x000000020400788c */ /* 0x000fe4000bf05270 */
[----:B------:R-:W-:Y:S06]  /*3880*/  UGETNEXTWORKID.BROADCAST [UR8], [UR9] ;  /* 0x00000000080073ca */ /* 0x000fec0008000100 */
[----:B------:R-:W-:Y:S01]  /*3890*/  USEL UR7, URZ, 0x1, UP0 ;  /* 0x00000001ff077887 */ /* 0x000fe20008000000 */
[----:B------:R-:W-:Y:S01]  /*38a0*/  ISETP.NE.AND P0, PT, R8, 0x2, PT ;  /* 0x000000020800780c */ /* 0x000fe20003f05270 */
[----:B------:R-:W-:Y:S01]  /*38b0*/  USEL UR5, UR4, URZ, UP0 ;  /* 0x000000ff04057287 */ /* 0x000fe20008000000 */
[----:B------:R-:W3:Y:S03]  /*38c0*/  SYNCS.PHASECHK.TRANS64.TRYWAIT P1, [R2+URZ+0x5b0], R5 ;  /* 0x0005b005020075a7 */ /* 0x000ee600080211ff */
[----:B------:R-:W-:Y:S01]  /*38d0*/  LOP3.LUT R12, R12, UR7, RZ, 0x3c, !PT ;  /* 0x000000070c0c7c12 */ /* 0x000fe2000f8e3cff */
[----:B--23--:R-:W-:Y:S07]  /*38e0*/  @!P1 BRA `(.L_x_56) ;  /* 0x0000003c00549947 */ /* 0x00cfee0003800000 */
.L_x_138:
[C---:B------:R-:W-:Y:S01]  /*38f0*/  LEA R4, R11.reuse, UR6, 0x4 ;  /* 0x000000060b047c11 */ /* 0x040fe2000f8e20ff */
[----:B--2---:R-:W-:Y:S01]  /*3900*/  VIADD R2, R2, 0x5c0 ;  /* 0x000005c002027836 */ /* 0x004fe20000000000 */
[----:B------:R-:W-:Y:S01]  /*3910*/  SEL R8, R8, RZ, P0 ;  /* 0x000000ff08087207 */ /* 0x000fe20000000000 */
[----:B------:R-:W-:-:S03]  /*3920*/  VIADD R11, R11, 0x1 ;  /* 0x000000010b0b7836 */ /* 0x000fc60000000000 */
[----:B------:R-:W2:Y:S01]  /*3930*/  LDS.128 R4, [R4+0x640] ;  /* 0x0006400004047984 */ /* 0x000ea20000000c00 */
[----:B------:R-:W-:Y:S02]  /*3940*/  PRMT R2, RZ, 0x654, R2 ;  /* 0x00000654ff027816 */ /* 0x000fe40000000002 */
[C---:B------:R-:W-:Y:S01]  /*3950*/  ISETP.NE.AND P1, PT, R11.reuse, 0x2, PT ;  /* 0x000000020b00780c */ /* 0x040fe20003f25270 */
[----:B------:R-:W-:Y:S01]  /*3960*/  @!PT LDS RZ, [RZ] ;  /* 0x00000000fffff984 */ /* 0x000fe20000000800 */
[----:B------:R-:W-:Y:S01]  /*3970*/  @!PT LDS RZ, [RZ] ;  /* 0x00000000fffff984 */ /* 0x000fe20000000800 */
[----:B------:R-:W-:Y:S01]  /*3980*/  @!PT LDS RZ, [RZ] ;  /* 0x00000000fffff984 */ /* 0x000fe20000000800 */
[----:B------:R-:W-:Y:S01]  /*3990*/  @!PT LDS RZ, [RZ] ;  /* 0x00000000fffff984 */ /* 0x000fe20000000800 */
[----:B------:R3:W-:Y:S06]  /*39a0*/  MEMBAR.ALL.CTA ;  /* 0x0000000000007992 */ /* 0x0007ec0000008000 */
[----:B---3--:R-:W3:Y:S01]  /*39b0*/  FENCE.VIEW.ASYNC.S ;  /* 0x00000000000073c6 */ /* 0x008ee20000000000 */
[----:B------:R-:W-:Y:S01]  /*39c0*/  SEL R11, R11, RZ, P1 ;  /* 0x000000ff0b0b7207 */ /* 0x000fe20000800000 */
[----:B---3--:R3:W-:Y:S01]  /*39d0*/  SYNCS.ARRIVE.TRANS64.RED.A1T0 RZ, [R2+URZ], RZ ;  /* 0x000000ff02ff79a7 */ /* 0x0087e200081004ff */
[----:B--2---:R-:W-:-:S02]  /*39e0*/  LOP3.LUT P3, RZ, R6, 0x1, RZ, 0xc0, !PT ;  /* 0x0000000106ff7812 */ /* 0x004fc4000786c0ff */
[----:B------:R-:W-:-:S04]  /*39f0*/  SEL R5, RZ, 0x1, P1 ;  /* 0x00000001ff057807 */ /* 0x000fc80000800000 */
[----:B------:R-:W-:Y:S02]  /*3a00*/  LOP3.LUT R10, R10, R5, RZ, 0x3c, !PT ;  /* 0x000000050a0a7212 */ /* 0x000fe400078e3cff */
[----:B---3--:R-:W-:-:S04]  /*3a10*/  SEL R2, RZ, 0x1, P0 ;  /* 0x00000001ff027807 */ /* 0x008fc80000000000 */
[----:B------:R-:W-:Y:S01]  /*3a20*/  LOP3.LUT R9, R9, R2, RZ, 0x3c, !PT ;  /* 0x0000000209097212 */ /* 0x000fe200078e3cff */
[----:B------:R-:W-:Y:S06]  /*3a30*/  @P3 BRA `(.L_x_57) ;  /* 0xfffffffc002c3947 */ /* 0x000fec000383ffff */
[----:B------:R-:W-:Y:S01]  /*3a40*/  ULEA UR4, UR5, UR6, 0x3 ;  /* 0x0000000605047291 */ /* 0x000fe2000f8e18ff */
[----:B------:R-:W-:-:S08]  /*3a50*/  SHF.L.U32 R3, R12, 0x1f, RZ ;  /* 0x0000001f0c037819 */ /* 0x000fd000000006ff */
[----:B------:R-:W2:Y:S02]  /*3a60*/  SYNCS.PHASECHK.TRANS64 P0, [UR4+0x5c0], R3 ;  /* 0x0005c003ff0075a7 */ /* 0x000ea40008001004 */
[----:B--2---:R-:W-:Y:S05]  /*3a70*/  @P0 BRA `(.L_x_58) ;  /* 0x0000000000080947 */ /* 0x004fea0003800000 */
[----:B------:R-:W2:Y:S02]  /*3a80*/  SYNCS.PHASECHK.TRANS64.TRYWAIT P0, [UR4+0x5c0], R3 ;  /* 0x0005c003ff0075a7 */ /* 0x000ea40008001104 */
[----:B--2---:R-:W-:Y:S05]  /*3a90*/  @!P0 BRA `(.L_x_59) ;  /* 0x0000003800fc8947 */ /* 0x004fea0003800000 */
.L_x_58:
[----:B------:R-:W-:-:S04]  /*3aa0*/  UIADD3 UR7, UPT, UPT, UR5, 0x1, URZ ;  /* 0x0000000105077890 */ /* 0x000fc8000fffe0ff */
[----:B------:R-:W-:-:S04]  /*3ab0*/  UISETP.NE.AND UP0, UPT, UR7, 0x2, UPT ;  /* 0x000000020700788c */ /* 0x000fc8000bf05270 */
[----:B------:R-:W-:Y:S02]  /*3ac0*/  USEL UR8, URZ, 0x1, UP0 ;  /* 0x00000001ff087887 */ /* 0x000fe40008000000 */
[----:B------:R-:W-:-:S04]  /*3ad0*/  USEL UR7, UR7, URZ, UP0 ;  /* 0x000000ff07077287 */ /* 0x000fc80008000000 */
[----:B------:R-:W-:Y:S01]  /*3ae0*/  ULEA UR7, UR7, UR6, 0x3 ;  /* 0x0000000607077291 */ /* 0x000fe2000f8e18ff */
[----:B--2---:R-:W-:-:S04]  /*3af0*/  LOP3.LUT R3, R12, UR8, RZ, 0x3c, !PT ;  /* 0x000000080c037c12 */ /* 0x004fc8000f8e3cff */
[----:B------:R-:W-:-:S04]  /*3b00*/  SHF.L.U32 R0, R3, 0x1f, RZ ;  /* 0x0000001f03007819 */ /* 0x000fc800000006ff */
[----:B------:R-:W2:Y:S02]  /*3b10*/  SYNCS.PHASECHK.TRANS64 P0, [UR7+0x5c0], R0 ;  /* 0x0005c000ff0075a7 */ /* 0x000ea40008001007 */
[----:B-12---:R-:W-:Y:S05]  /*3b20*/  @P0 EXIT ;  /* 0x000000000000094d */ /* 0x006fea0003800000 */
[----:B------:R-:W-:Y:S02]  /*3b30*/  SHF.L.U32 R3, R3, 0x1f, RZ ;  /* 0x0000001f03037819 */ /* 0x000fe400000006ff */
[----:B------:R-:W-:-:S07]  /*3b40*/  MOV R0, UR7 ;  /* 0x0000000700007c02 */ /* 0x000fce0008000f00 */
.L_x_60:
[----:B-1----:R1:W2:Y:S02]  /*3b50*/  SYNCS.PHASECHK.TRANS64.TRYWAIT P0, [R0+URZ+0x5c0], R3 ;  /* 0x0005c003000075a7 */ /* 0x0022a400080011ff */
[----:B--2---:R-:W-:Y:S05]  /*3b60*/  @!P0 NANOSLEEP.SYNCS 0x989680 ;  /* 0x009896800000895d */ /* 0x004fea0003900000 */
[----:B------:R-:W2:Y:S02]  /*3b70*/  @!P0 SYNCS.PHASECHK.TRANS64 P0, [R0+URZ+0x5c0], R3 ;  /* 0x0005c003000085a7 */ /* 0x000ea400080010ff */
[----:B--2---:R-:W-:Y:S05]  /*3b80*/  @P0 EXIT ;  /* 0x000000000000094d */ /* 0x004fea0003800000 */
[----:B------:R-:W-:Y:S05]  /*3b90*/  BRA `(.L_x_60) ;  /* 0xfffffffc00ec7947 */ /* 0x000fea000383ffff */
.L_x_53:
[----:B------:R-:W-:Y:S05]  /*3ba0*/  BRA.U UP5, `(.L_x_61) ;  /* 0x0000000d05847547 */ /* 0x000fea000b800000 */
[----:B------:R-:W2:Y:S01]  /*3bb0*/  S2UR UR7, SR_CgaCtaId ;  /* 0x00000000000779c3 */ /* 0x000ea20000008800 */
[----:B------:R-:W-:Y:S01]  /*3bc0*/  UMOV UR4, 0x40 ;  /* 0x0000004000047882 */ /* 0x000fe20000000000 */
[----:B------:R-:W-:Y:S01]  /*3bd0*/  NOP ;  /* 0x0000000000007918 */ /* 0x000fe20000000000 */
[----:B------:R-:W-:Y:S01]  /*3be0*/  UMOV UR6, 0x400 ;  /* 0x0000040000067882 */ /* 0x000fe20000000000 */
[----:B--2---:R-:W-:Y:S02]  /*3bf0*/  ULEA UR5, UR7, UR4, 0x18 ;  /* 0x0000000407057291 */ /* 0x004fe4000f8ec0ff */
[----:B------:R-:W-:-:S07]  /*3c00*/  ULEA UR6, UR7, UR6, 0x18 ;  /* 0x0000000607067291 */ /* 0x000fce000f8ec0ff */
[----:B------:R-:W2:Y:S02]  /*3c10*/  LDS.U8 R0, [UR5+0x1c] ;  /* 0x00001c05ff007984 */ /* 0x000ea40008000000 */
[----:B--2---:R-:W-:-:S13]  /*3c20*/  ISETP.NE.AND P0, PT, R0, RZ, PT ;  /* 0x000000ff0000720c */ /* 0x004fda0003f05270 */
[----:B------:R-:W-:Y:S05]  /*3c30*/  @P0 BRA `(.L_x_62) ;  /* 0x0000000000580947 */ /* 0x000fea0003800000 */
[----:B------:R-:W-:-:S13]  /*3c40*/  ELECT P0, URZ, PT ;  /* 0x0000000000ff782f */ /* 0x000fda0003800000 */
[----:B------:R-:W-:Y:S05]  /*3c50*/  @!P0 BRA `(.L_x_63) ;  /* 0x0000000000608947 */ /* 0x000fea0003800000 */
[----:B------:R-:W-:Y:S01]  /*3c60*/  UMOV UR4, 0x10 ;  /* 0x0000001000047882 */ /* 0x000fe20000000000 */
[----:B------:R-:W-:Y:S01]  /*3c70*/  HFMA2 R0, -RZ, RZ, 0, 5.9604644775390625e-08 ;  /* 0x00000001ff007431 */ /* 0x000fe200000001ff */
[----:B------:R-:W-:-:S03]  /*3c80*/  MOV R3, 0xffff ;  /* 0x0000ffff00037802 */ /* 0x000fc60000000f00 */
[----:B------:R-:W-:Y:S04]  /*3c90*/  DEPBAR.LE SB2, 0x36 ;  /* 0x0000ad800000791a */ /* 0x000fe80000000000 */
[----:B------:R-:W2:Y:S02]  /*3ca0*/  UTCATOMSWS.FIND_AND_SET.ALIGN UP0, UR4, UR4 ;  /* 0x00000004000475e3 */ /* 0x000ea40008000800 */
[----:B--2---:R-:W-:Y:S01]  /*3cb0*/  MOV R4, UR4 ;  /* 0x0000000400047c02 */ /* 0x004fe20008000f00 */
[----:B------:R-:W-:Y:S06]  /*3cc0*/  BRA.U UP0, `(.L_x_64) ;  /* 0x0000000100187547 */ /* 0x000fec000b800000 */
.L_x_65:
[----:B------:R-:W-:Y:S05]  /*3cd0*/  NANOSLEEP 0x64 ;  /* 0x000000640000795d */ /* 0x000fea0003800000 */
[----:B------:R-:W-:-:S05]  /*3ce0*/  UMOV UR4, 0x10 ;  /* 0x0000001000047882 */ /* 0x000fca0000000000 */
[----:B------:R-:W-:Y:S04]  /*3cf0*/  DEPBAR.LE SB2, 0x36 ;  /* 0x0000ad800000791a */ /* 0x000fe80000000000 */
[----:B------:R-:W2:Y:S02]  /*3d00*/  UTCATOMSWS.FIND_AND_SET.ALIGN UP0, UR4, UR4 ;  /* 0x00000004000475e3 */ /* 0x000ea40008000800 */
[----:B--2---:R-:W-:Y:S01]  /*3d10*/  MOV R4, UR4 ;  /* 0x0000000400047c02 */ /* 0x004fe20008000f00 */
[----:B------:R-:W-:Y:S05]  /*3d20*/  BRA.U !UP0, `(.L_x_65) ;  /* 0xfffffffd08e87547 */ /* 0x000fea000b83ffff */
.L_x_64:
[-C--:B------:R-:W-:Y:S02]  /*3d30*/  SHF.L.U32 R3, R3, R4.reuse, RZ ;  /* 0x0000000403037219 */ /* 0x080fe400000006ff */
[----:B------:R-:W-:Y:S01]  /*3d40*/  SHF.L.U32 R0, R0, R4, RZ ;  /* 0x0000000400007219 */ /* 0x000fe200000006ff */
[----:B------:R-:W-:Y:S02]  /*3d50*/  IMAD.SHL.U32 R4, R4, 0x20, RZ ;  /* 0x0000002004047824 */ /* 0x000fe400078e00ff */
[----:B------:R2:W-:Y:S04]  /*3d60*/  ATOMS.OR RZ, [UR5+0x14], R3 ;  /* 0x00001403ffff798c */ /* 0x0005e8000b000005 */
[----:B------:R2:W-:Y:S04]  /*3d70*/  ATOMS.OR RZ, [UR5+0x18], R0 ;  /* 0x00001800ffff798c */ /* 0x0005e8000b000005 */
[----:B------:R2:W-:Y:S01]  /*3d80*/  STS [UR6+0x660], R4 ;  /* 0x00066004ff007988 */ /* 0x0005e20008000806 */
[----:B------:R-:W-:Y:S05]  /*3d90*/  BRA `(.L_x_63) ;  /* 0x0000000000107947 */ /* 0x000fea0003800000 */
.L_x_62:
[----:B------:R-:W-:Y:S02]  /*3da0*/  MOV R0, 0xffffffff ;  /* 0xffffffff00007802 */ /* 0x000fe40000000f00 */
[----:B------:R-:W-:-:S03]  /*3db0*/  MOV R4, 0x3de0 ;  /* 0x00003de000047802 */ /* 0x000fc60000000f00 */
[----:B------:R2:W-:Y:S04]  /*3dc0*/  STS [UR6+0x660], R0 ;  /* 0x00066000ff007988 */ /* 0x0005e80008000806 */
[----:B-12--5:R-:W-:Y:S05]  /*3dd0*/  CALL.REL.NOINC `($__internal_1_$__cuda_sm10x_tcgen05_guardrail_trap_phase_invalid_during_alloc) ;  /* 0x0000003c008c7944 */ /* 0x026fea0003c00000 */
.L_x_63:
[----:B------:R-:W-:Y:S05]  /*3de0*/  WARPSYNC.ALL ;  /* 0x0000000000007948 */ /* 0x000fea0003800000 */
[----:B------:R-:W3:Y:S01]  /*3df0*/  S2UR UR4, SR_CgaCtaId ;  /* 0x00000000000479c3 */ /* 0x000ee20000008800 */
[----:B------:R-:W-:Y:S01]  /*3e00*/  UMOV UR13, 0x400 ;  /* 0x00000400000d7882 */ /* 0x000fe20000000000 */
[----:B------:R-:W-:-:S06]  /*3e10*/  NOP ;  /* 0x0000000000007918 */ /* 0x000fcc0000000000 */
[----:B------:R-:W-:Y:S06]  /*3e20*/  BAR.ARV 0x6, 0xa0 ;  /* 0x0182800000007b1d */ /* 0x000fec0000002000 */
[----:B------:R-:W4:Y:S01]  /*3e30*/  LDCU UR5, c[0x0][0x38c] ;  /* 0x00007180ff0577ac */ /* 0x000f220008000800 */
[----:B------:R-:W-:Y:S01]  /*3e40*/  LOP3.LUT R2, R2, 0xffff, RZ, 0xc0, !PT ;  /* 0x0000ffff02027812 */ /* 0x000fe200078ec0ff */
[----:B------:R-:W-:Y:S01]  /*3e50*/  IMAD.MOV.U32 R11, RZ, RZ, 0x1 ;  /* 0x00000001ff0b7424 */ /* 0x000fe200078e00ff */
[----:B------:R-:W-:Y:S01]  /*3e60*/  CS2R R8, SRZ ;  /* 0x0000000000087805 */ /* 0x000fe2000001ff00 */
[----:B------:R-:W1:Y:S01]  /*3e70*/  LDCU UR8, c[0x0][0x38c] ;  /* 0x00007180ff0877ac */ /* 0x000e620008000800 */
[----:B------:R-:W-:Y:S01]  /*3e80*/  R2UR UR15, R2 ;  /* 0x00000000020f72ca */ /* 0x000fe200000e0000 */
[----:B------:R-:W-:Y:S01]  /*3e90*/  IMAD.MOV.U32 R10, RZ, RZ, RZ ;  /* 0x000000ffff0a7224 */ /* 0x000fe200078e00ff */
[----:B------:R-:W-:Y:S01]  /*3ea0*/  UMOV UR18, URZ ;  /* 0x000000ff00127c82 */ /* 0x000fe20008000000 */
[----:B------:R-:W-:Y:S01]  /*3eb0*/  UMOV UR10, URZ ;  /* 0x000000ff000a7c82 */ /* 0x000fe20008000000 */
[----:B---3--:R-:W-:Y:S01]  /*3ec0*/  ULEA UR13, UR4, UR13, 0x18 ;  /* 0x0000000d040d7291 */ /* 0x008fe2000f8ec0ff */
[----:B------:R-:W-:Y:S01]  /*3ed0*/  UMOV UR20, 0x0 ;  /* 0x0000000000147882 */ /* 0x000fe20000000000 */
[----:B------:R-:W-:-:S02]  /*3ee0*/  UMOV UR21, 0x4040010 ;  /* 0x0404001000157882 */ /* 0x000fc40000000000 */
[----:B------:R-:W-:Y:S02]  /*3ef0*/  UIADD3 UR6, UPT, UPT, UR13, 0x1800, URZ ;  /* 0x000018000d067890 */ /* 0x000fe4000fffe0ff */
[----:B------:R-:W-:Y:S02]  /*3f00*/  UIADD3 UR7, UPT, UPT, UR13, 0x2d800, URZ ;  /* 0x0002d8000d077890 */ /* 0x000fe4000fffe0ff */
[----:B----4-:R-:W-:Y:S01]  /*3f10*/  UIADD3 UR5, UPT, UPT, UR5, 0xf, URZ ;  /* 0x0000000f05057890 */ /* 0x010fe2000fffe0ff */
[----:B--2---:R-:W2:Y:S01]  /*3f20*/  LDS R0, [UR13+0x660] ;  /* 0x0006600dff007984 */ /* 0x004ea20008000800 */
[----:B------:R-:W-:Y:S02]  /*3f30*/  USHF.R.U32.HI UR6, URZ, 0x4, UR6 ;  /* 0x00000004ff067899 */ /* 0x000fe40008011606 */
[----:B------:R-:W-:Y:S02]  /*3f40*/  USHF.R.S32.HI UR4, URZ, 0x1f, UR5 ;  /* 0x0000001fff047899 */ /* 0x000fe40008011405 */
[----:B------:R-:W-:-:S02]  /*3f50*/  ULOP3.LUT UR6, UR6, 0x3fff, URZ, 0xc0, !UPT ;  /* 0x00003fff06067892 */ /* 0x000fc4000f8ec0ff */
[----:B------:R-:W-:Y:S02]  /*3f60*/  ULEA.HI UR4, UR4, UR5, URZ, 0x4 ;  /* 0x0000000504047291 */ /* 0x000fe4000f8f20ff */
[----:B------:R-:W-:Y:S02]  /*3f70*/  USHF.R.U32.HI UR5, URZ, 0x4, UR7 ;  /* 0x00000004ff057899 */ /* 0x000fe40008011607 */
[----:B------:R-:W-:Y:S02]  /*3f80*/  USHF.R.S32.HI UR22, URZ, 0x4, UR4 ;  /* 0x00000004ff167899 */ /* 0x000fe40008011404 */
[----:B------:R-:W-:Y:S02]  /*3f90*/  ULOP3.LUT UR5, UR5, 0x3fff, URZ, 0xc0, !UPT ;  /* 0x00003fff05057892 */ /* 0x000fe4000f8ec0ff */
[----:B------:R-:W-:Y:S02]  /*3fa0*/  UISETP.LT.AND UP0, UPT, UR22, 0x1, UPT ;  /* 0x000000011600788c */ /* 0x000fe4000bf01270 */
[----:B------:R-:W-:-:S02]  /*3fb0*/  ULOP3.LUT UR16, UR6, 0x10000, URZ, 0xfc, !UPT ;  /* 0x0001000006107892 */ /* 0x000fc4000f8efcff */
[----:B------:R-:W-:Y:S02]  /*3fc0*/  USEL UR23, UR22, 0x1, !UP0 ;  /* 0x0000000116177887 */ /* 0x000fe4000c000000 */
[----:B------:R-:W-:Y:S02]  /*3fd0*/  ULOP3.LUT UR17, UR5, 0x10000, URZ, 0xfc, !UPT ;  /* 0x0001000005117892 */ /* 0x000fe4000f8efcff */
[----:B------:R-:W-:Y:S02]  /*3fe0*/  UIADD3 UR23, UPT, UPT, -UR23, URZ, URZ ;  /* 0x000000ff17177290 */ /* 0x000fe4000fffe1ff */
[----:B-1----:R-:W-:Y:S01]  /*3ff0*/  UISETP.GE.AND UP4, UPT, UR8, 0x1, UPT ;  /* 0x000000010800788c */ /* 0x002fe2000bf86270 */
[----:B--2---:R-:W-:-:S15]  /*4000*/  R2UR UR24, R0 ;  /* 0x00000000001872ca */ /* 0x004fde00000e0000 */
.L_x_72:
[----:B------:R-:W-:Y:S02]  /*4010*/  LEA R0, R10, UR13, 0x3 ;  /* 0x0000000d0a007c11 */ /* 0x000fe4000f8e18ff */
[----:B------:R-:W-:Y:S02]  /*4020*/  SHF.L.U32 R5, R9, 0x1f, RZ ;  /* 0x0000001f09057819 */ /* 0x000fe400000006ff */
[----:B------:R-:W-:Y:S01]  /*4030*/  PLOP3.LUT P0, PT, PT, PT, UP4, 0x80, 0x8 ;  /* 0x000000000008781c */ /* 0x000fe20003f0f048 */
[----:B------:R-:W-:Y:S01]  /*4040*/  VIADD R3, R0, 0x5c0 ;  /* 0x000005c000037836 */ /* 0x000fe20000000000 */
[----:B-1----:R-:W1:Y:S02]  /*4050*/  SYNCS.PHASECHK.TRANS64.TRYWAIT P1, [R0+URZ+0x5b0], R5 ;  /* 0x0005b005000075a7 */ /* 0x002e6400080211ff */
[----:B-1-3--:R-:W-:Y:S09]  /*4060*/  @!P1 BRA `(.L_x_66) ;  /* 0x0000003400a09947 */ /* 0x00aff20003800000 */
.L_x_140:
[----:B------:R-:W-:Y:S01]  /*4070*/  LEA R4, R10, UR13, 0x4 ;  /* 0x0000000d0a047c11 */ /* 0x000fe2000f8e20ff */
[----:B------:R-:W-:Y:S01]  /*4080*/  @UP4 ULEA UR4, UR10, UR13, 0x3 ;  /* 0x0000000d0a044291 */ /* 0x000fe2000f8e18ff */
[----:B------:R-:W-:Y:S01]  /*4090*/  PLOP3.LUT P2, PT, PT, PT, PT, 0x80, 0x8 ;  /* 0x000000000008781c */ /* 0x000fe20003f4f070 */
[----:B------:R-:W-:Y:S01]  /*40a0*/  ULEA UR19, UR18, UR13, 0x3 ;  /* 0x0000000d12137291 */ /* 0x000fe2000f8e18ff */
[----:B------:R-:W-:Y:S02]  /*40b0*/  PRMT R3, RZ, 0x654, R3 ;  /* 0x00000654ff037816 */ /* 0x000fe40000000003 */
[----:B-1----:R-:W1:Y:S01]  /*40c0*/  LDS.128 R4, [R4+0x640] ;  /* 0x0006400004047984 */ /* 0x002e620000000c00 */
[----:B------:R-:W-:Y:S02]  /*40d0*/  @P0 SHF.L.U32 R2, R8, 0x1f, RZ ;  /* 0x0000001f08020819 */ /* 0x000fe400000006ff */
[----:B------:R-:W-:Y:S01]  /*40e0*/  SHF.L.U32 R0, R11, 0x1f, RZ ;  /* 0x0000001f0b007819 */ /* 0x000fe200000006ff */
[----:B------:R-:W-:Y:S01]  /*40f0*/  @!PT LDS RZ, [RZ] ;  /* 0x00000000fffff984 */ /* 0x000fe20000000800 */
[----:B------:R-:W-:Y:S01]  /*4100*/  @!PT LDS RZ, [RZ] ;  /* 0x00000000fffff984 */ /* 0x000fe20000000800 */
[----:B------:R-:W-:Y:S01]  /*4110*/  @!PT LDS RZ, [RZ] ;  /* 0x00000000fffff984 */ /* 0x000fe20000000800 */
[----:B------:R-:W-:Y:S01]  /*4120*/  @!PT LDS RZ, [RZ] ;  /* 0x00000000fffff984 */ /* 0x000fe20000000800 */
[----:B------:R2:W-:Y:S06]  /*4130*/  MEMBAR.ALL.CTA ;  /* 0x0000000000007992 */ /* 0x0005ec0000008000 */
[----:B--2---:R-:W2:Y:S02]  /*4140*/  FENCE.VIEW.ASYNC.S ;  /* 0x00000000000073c6 */ /* 0x004ea40000000000 */
[----:B--2---:R2:W-:Y:S01]  /*4150*/  SYNCS.ARRIVE.TRANS64.RED.A1T0 RZ, [R3+URZ], RZ ;  /* 0x000000ff03ff79a7 */ /* 0x0045e200081004ff */
[----:B------:R2:W3:Y:S01]  /*4160*/  @P0 SYNCS.PHASECHK.TRANS64.TRYWAIT P2, [UR4], R2 ;  /* 0x00000002ff0005a7 */ /* 0x0004e20008041104 */
[----:B-1----:R-:W-:Y:S01]  /*4170*/  LOP3.LUT P1, RZ, R6, 0x1, RZ, 0xc0, !PT ;  /* 0x0000000106ff7812 */ /* 0x002fe2000782c0ff */
[----:B------:R-:W1:Y:S02]  /*4180*/  SYNCS.PHASECHK.TRANS64.TRYWAIT P0, [UR19+0x5f0], R0 ;  /* 0x0005f000ff0075a7 */ /* 0x000e640008001113 */
[----:B-123--:R-:W-:Y:S10]  /*4190*/  @!P0 BRA `(.L_x_67) ;  /* 0x0000003400688947 */ /* 0x00eff40003800000 */
.L_x_142:
[----:B------:R-:W-:Y:S01]  /*41a0*/  IADD3 R10, PT, PT, R10, 0x1, RZ ;  /* 0x000000010a0a7810 */ /* 0x000fe20007ffe0ff */
[----:B------:R-:W-:Y:S06]  /*41b0*/  BRA.U !UP4, `(.L_x_68) ;  /* 0x000000010ca07547 */ /* 0x000fec000b800000 */
[----:B------:R-:W-:Y:S02]  /*41c0*/  ULEA.HI UR4, UR18, UR18, URZ, 0x1 ;  /* 0x0000001212047291 */ /* 0x000fe4000f8f08ff */
[----:B------:R-:W-:Y:S02]  /*41d0*/  UPLOP3.LUT UP2, UPT, UPT, UPT, UPT, 0x40, 0x4 ;  /* 0x000000000004789c */ /* 0x000fe40003f4e870 */
[----:B------:R-:W-:Y:S02]  /*41e0*/  USHF.L.U32 UR5, UR4, 0x3, URZ ;  /* 0x0000000304057899 */ /* 0x000fe400080006ff */
[----:B------:R-:W-:Y:S02]  /*41f0*/  ULOP3.LUT UR14, UR4, 0xffe, URZ, 0xc0, !UPT ;  /* 0x00000ffe040e7892 */ /* 0x000fe4000f8ec0ff */
[----:B------:R-:W-:Y:S02]  /*4200*/  ULOP3.LUT UR4, UR5, 0xfffffff0, URZ, 0xc0, !UPT ;  /* 0xfffffff005047892 */ /* 0x000fe4000f8ec0ff */
[----:B------:R-:W-:-:S02]  /*4210*/  UIADD3 UR14, UPT, UPT, -UR14, UR18, URZ ;  /* 0x000000120e0e7290 */ /* 0x000fc4000fffe1ff */
[----:B------:R-:W-:Y:S01]  /*4220*/  UIADD3 UR4, UPT, UPT, UR24, UR4, URZ ;  /* 0x0000000418047290 */ /* 0x000fe2000fffe0ff */
[----:B------:R-:W-:Y:S01]  /*4230*/  UMOV UR12, UR23 ;  /* 0x00000017000c7c82 */ /* 0x000fe20008000000 */
[----:B------:R-:W-:Y:S02]  /*4240*/  UMOV UR11, UR22 ;  /* 0x00000016000b7c82 */ /* 0x000fe40008000000 */
[----:B------:R-:W-:Y:S01]  /*4250*/  ULEA UR14, UR14, UR4, 0x14 ;  /* 0x000000040e0e7291 */ /* 0x000fe2000f8ea0ff */
[----:B------:R-:W-:-:S11]  /*4260*/  UMOV UR5, UR10 ;  /* 0x0000000a00057c82 */ /* 0x000fd60008000000 */
.L_x_71:
[----:B------:R-:W-:Y:S02]  /*4270*/  UIADD3 UR12, UPT, UPT, UR12, 0x1, URZ ;  /* 0x000000010c0c7890 */ /* 0x000fe4000fffe0ff */
[----:B--2---:R-:W-:Y:S02]  /*4280*/  ULEA UR6, UR5, UR13, 0x3 ;  /* 0x0000000d05067291 */ /* 0x004fe4000f8e18ff */
[----:B------:R-:W-:Y:S01]  /*4290*/  UISETP.NE.AND UP3, UPT, UR12, URZ, UPT ;  /* 0x000000ff0c00728c */ /* 0x000fe2000bf65270 */
[----:B---3--:R-:W-:Y:S10]  /*42a0*/  @P2 BRA `(.L_x_69) ;  /* 0x00000000000c2947 */ /* 0x008ff40003800000 */
[----:B-1----:R-:W-:Y:S04]  /*42b0*/  SHF.L.U32 R3, R8, 0x1f, RZ ;  /* 0x0000001f08037819 */ /* 0x002fe800000006ff */
[----:B------:R-:W1:Y:S02]  /*42c0*/  SYNCS.PHASECHK.TRANS64.TRYWAIT P0, [UR6], R3 ;  /* 0x00000003ff0075a7 */ /* 0x000e640008001106 */
[----:B-1----:R-:W-:Y:S05]  /*42d0*/  @!P0 BRA `(.L_x_70) ;  /* 0x0000003400308947 */ /* 0x002fea0003800000 */
.L_x_69:
[----:B------:R-:W-:Y:S01]  /*42e0*/  UISETP.NE.AND UP0, UPT, UR11, 0x1, UPT ;  /* 0x000000010b00788c */ /* 0x000fe2000bf05270 */
[----:B------:R-:W-:Y:S01]  /*42f0*/  PLOP3.LUT P2, PT, PT, PT, PT, 0x80, 0x8 ;  /* 0x000000000008781c */ /* 0x000fe20003f4f070 */
[----:B------:R-:W-:Y:S02]  /*4300*/  UIADD3 UR4, UPT, UPT, UR5, 0x1, URZ ;  /* 0x0000000105047890 */ /* 0x000fe4000fffe0ff */
[----:B------:R-:W-:Y:S02]  /*4310*/  ULEA UR8, UR5, UR17, 0x5 ;  /* 0x0000001105087291 */ /* 0x000fe4000f8e28ff */
[----:B------:R-:W-:Y:S01]  /*4320*/  UISETP.NE.AND UP1, UPT, UR4, 0x58, UPT ;  /* 0x000000580400788c */ /* 0x000fe2000bf25270 */
[----:B------:R-:W-:Y:S01]  /*4330*/  PLOP3.LUT P0, PT, PT, PT, UP0, 0x80, 0x8 ;  /* 0x000000000008781c */ /* 0x000fe20003f0f008 */
[----:B------:R-:W-:Y:S02]  /*4340*/  UIADD3 UR11, UPT, UPT, UR11, -0x1, URZ ;  /* 0xffffffff0b0b7890 */ /* 0x000fe4000fffe0ff */
[----:B------:R-:W-:Y:S02]  /*4350*/  USEL UR7, URZ, 0x1, UP1 ;  /* 0x00000001ff077887 */ /* 0x000fe40008800000 */
[----:B------:R-:W-:Y:S01]  /*4360*/  USEL UR10, UR4, URZ, UP1 ;  /* 0x000000ff040a7287 */ /* 0x000fe20008800000 */
[----:B------:R-:W-:Y:S03]  /*4370*/  UMOV UR9, 0xc0004010 ;  /* 0xc000401000097882 */ /* 0x000fe60000000000 */
[----:B------:R-:W-:Y:S01]  /*4380*/  @UP0 ULEA UR4, UR10, UR13, 0x3 ;  /* 0x0000000d0a040291 */ /* 0x000fe2000f8e18ff */
[----:B------:R-:W-:Y:S01]  /*4390*/  LOP3.LUT R8, R8, UR7, RZ, 0x3c, !PT ;  /* 0x0000000708087c12 */ /* 0x000fe2000f8e3cff */
[----:B------:R-:W-:Y:S03]  /*43a0*/  UMOV UR7, 0xc0004010 ;  /* 0xc000401000077882 */ /* 0x000fe60000000000 */
[----:B-1----:R-:W-:Y:S04]  /*43b0*/  @P0 SHF.L.U32 R0, R8, 0x1f, RZ ;  /* 0x0000001f08000819 */ /* 0x002fe800000006ff */
[----:B------:R2:W3:Y:S01]  /*43c0*/  @P0 SYNCS.PHASECHK.TRANS64.TRYWAIT P2, [UR4], R0 ;  /* 0x00000000ff0005a7 */ /* 0x0004e20008041104 */
[----:B------:R-:W-:Y:S02]  /*43d0*/  UIADD3 UR4, UPT, UPT, UR6, 0x2c0, URZ ;  /* 0x000002c006047890 */ /* 0x000fe4000fffe0ff */
[----:B------:R-:W-:Y:S03]  /*43e0*/  ULEA UR6, UR5, UR16, 0x7 ;  /* 0x0000001005067291 */ /* 0x000fe6000f8e38ff */
[----:B------:R-:W-:Y:S06]  /*43f0*/  UMOV UR5, UR10 ;  /* 0x0000000a00057c82 */ /* 0x000fec0008000000 */
[----:B------:R2:W-:Y:S01]  /*4400*/  UTCHMMA gdesc[UR6], gdesc[UR8], tmem[UR14], tmem[UR20], idesc[UR21], UP2 ;  /* 0x00ff1408060075ea */ /* 0x0005e2000900000e */
[----:B------:R-:W-:Y:S01]  /*4410*/  UPLOP3.LUT UP2, UPT, UPT, UPT, UPT, 0x80, 0x8 ;  /* 0x000000000008789c */ /* 0x000fe20003f4f070 */
[----:B------:R2:W-:Y:S01]  /*4420*/  UTCBAR.MULTICAST [UR4], URZ, UR15 ;  /* 0x000000ff040073e9 */ /* 0x0005e2000800080f */
[----:B------:R-:W-:Y:S09]  /*4430*/  BRA.U UP3, `(.L_x_71) ;  /* 0xfffffffd038c7547 */ /* 0x000ff2000b83ffff */
.L_x_68:
[----:B--2---:R-:W-:Y:S01]  /*4440*/  UIADD3 UR4, UPT, UPT, UR18, 0x1, URZ ;  /* 0x0000000112047890 */ /* 0x004fe2000fffe0ff */
[C---:B------:R-:W-:Y:S01]  /*4450*/  ISETP.NE.AND P0, PT, R10.reuse, 0x2, PT ;  /* 0x000000020a00780c */ /* 0x040fe20003f05270 */
[----:B------:R-:W-:Y:S02]  /*4460*/  UIADD3 UR5, UPT, UPT, UR19, 0x5d0, URZ ;  /* 0x000005d013057890 */ /* 0x000fe4000fffe0ff */
[----:B------:R-:W-:Y:S01]  /*4470*/  UISETP.NE.AND UP0, UPT, UR4, 0x4, UPT ;  /* 0x000000040400788c */ /* 0x000fe2000bf05270 */
[----:B-1----:R-:W-:Y:S02]  /*4480*/  SEL R0, RZ, 0x1, P0 ;  /* 0x00000001ff007807 */ /* 0x002fe40000000000 */
[----:B------:R-:W-:Y:S01]  /*4490*/  SEL R10, R10, RZ, P0 ;  /* 0x000000ff0a0a7207 */ /* 0x000fe20000000000 */
[----:B------:R-:W-:Y:S01]  /*44a0*/  USEL UR6, URZ, 0x1, UP0 ;  /* 0x00000001ff067887 */ /* 0x000fe20008000000 */
[----:B------:R-:W-:Y:S01]  /*44b0*/  LOP3.LUT R9, R9, R0, RZ, 0x3c, !PT ;  /* 0x0000000009097212 */ /* 0x000fe200078e3cff */
[----:B------:R-:W-:Y:S01]  /*44c0*/  USEL UR18, UR4, URZ, UP0 ;  /* 0x000000ff04127287 */ /* 0x000fe20008000000 */
[----:B------:R1:W-:Y:S03]  /*44d0*/  UTCBAR [UR5], URZ ;  /* 0x000000ff050073e9 */ /* 0x0003e600080000ff */
[----:B------:R-:W-:Y:S01]  /*44e0*/  LOP3.LUT R11, R11, UR6, RZ, 0x3c, !PT ;  /* 0x000000060b0b7c12 */ /* 0x000fe2000f8e3cff */
[----:B------:R-:W-:Y:S07]  /*44f0*/  @P1 BRA `(.L_x_72) ;  /* 0xfffffff800c41947 */ /* 0x000fee000383ffff */
[----:B------:R-:W2:Y:S01]  /*4500*/  S2UR UR8, SR_CgaCtaId ;  /* 0x00000000000879c3 */ /* 0x000ea20000008800 */
[----:B------:R-:W-:Y:S01]  /*4510*/  ELECT P0, URZ, PT ;  /* 0x0000000000ff782f */ /* 0x000fe20003800000 */
[----:B------:R-:W-:Y:S01]  /*4520*/  IMAD.MOV.U32 R0, RZ, RZ, 0x1 ;  /* 0x00000001ff007424 */ /* 0x000fe200078e00ff */
[----:B------:R-:W-:Y:S01]  /*4530*/  UIADD3 UR13, UPT, UPT, UR13, 0x5f0, URZ ;  /* 0x000005f00d0d7890 */ /* 0x000fe2000fffe0ff */
[----:B------:R-:W-:Y:S01]  /*4540*/  SHF.L.U32 R3, R11, 0x1f, RZ ;  /* 0x0000001f0b037819 */ /* 0x000fe200000006ff */
[----:B------:R-:W-:-:S03]  /*4550*/  UMOV UR4, 0x40 ;  /* 0x0000004000047882 */ /* 0x000fc60000000000 */
[----:B------:R-:W-:Y:S01]  /*4560*/  UVIRTCOUNT.DEALLOC.SMPOOL 0x80 ;  /* 0x000000800000784c */ /* 0x000fe20000000000 */
[----:B--2---:R-:W-:Y:S02]  /*4570*/  ULEA UR8, UR8, UR4, 0x18 ;  /* 0x0000000408087291 */ /* 0x004fe4000f8ec0ff */
[----:B------:R-:W-:-:S07]  /*4580*/  ULEA UR4, UR18, UR13, 0x3 ;  /* 0x0000000d12047291 */ /* 0x000fce000f8e18ff */
[----:B------:R2:W-:Y:S02]  /*4590*/  @P0 STS.U8 [UR8+0x1c], R0 ;  /* 0x00001c00ff000988 */ /* 0x0005e40008000008 */
[----:B------:R-:W4:Y:S02]  /*45a0*/  SYNCS.PHASECHK.TRANS64.TRYWAIT P0, [UR4], R3 ;  /* 0x00000003ff0075a7 */ /* 0x000f240008001104 */
[----:B--2-4-:R-:W-:Y:S05]  /*45b0*/  @!P0 BRA `(.L_x_73) ;  /* 0x0000003000908947 */ /* 0x014fea0003800000 */
.L_x_145:
[----:B------:R-:W-:-:S04]  /*45c0*/  UIADD3 UR4, UPT, UPT, UR18, 0x1, URZ ;  /* 0x0000000112047890 */ /* 0x000fc8000fffe0ff */
[----:B------:R-:W-:-:S04]  /*45d0*/  UISETP.NE.AND UP0, UPT, UR4, 0x4, UPT ;  /* 0x000000040400788c */ /* 0x000fc8000bf05270 */
[----:B------:R-:W-:Y:S02]  /*45e0*/  USEL UR6, URZ, 0x1, UP0 ;  /* 0x00000001ff067887 */ /* 0x000fe40008000000 */
[----:B------:R-:W-:-:S04]  /*45f0*/  USEL UR4, UR4, URZ, UP0 ;  /* 0x000000ff04047287 */ /* 0x000fc80008000000 */
[----:B-1----:R-:W-:Y:S01]  /*4600*/  ULEA UR5, UR4, UR13, 0x3 ;  /* 0x0000000d04057291 */ /* 0x002fe2000f8e18ff */
[----:B------:R-:W-:-:S04]  /*4610*/  LOP3.LUT R2, R11, UR6, RZ, 0x3c, !PT ;  /* 0x000000060b027c12 */ /* 0x000fc8000f8e3cff */
[----:B--2---:R-:W-:-:S04]  /*4620*/  SHF.L.U32 R3, R2, 0x1f, RZ ;  /* 0x0000001f02037819 */ /* 0x004fc800000006ff */
[----:B------:R-:W1:Y:S02]  /*4630*/  SYNCS.PHASECHK.TRANS64.TRYWAIT P0, [UR5], R3 ;  /* 0x00000003ff0075a7 */ /* 0x000e640008001105 */
[----:B-1----:R-:W-:Y:S05]  /*4640*/  @!P0 BRA `(.L_x_74) ;  /* 0x0000003000848947 */ /* 0x002fea0003800000 */
.L_x_147:
        /* <DEDUP_REMOVED lines=9> */
.L_x_149:
        /* <DEDUP_REMOVED lines=9> */
.L_x_151:
[----:B------:R-:W-:Y:S01]  /*4770*/  NOP ;  /* 0x0000000000007918 */ /* 0x000fe20000000000 */
[----:B-1----:R-:W1:Y:S01]  /*4780*/  LDS R0, [UR8+0x14] ;  /* 0x00001408ff007984 */ /* 0x002e620008000800 */
[----:B------:R-:W-:Y:S01]  /*4790*/  ULOP3.LUT UR4, UR24, 0xffff, URZ, 0xc0, !UPT ;  /* 0x0000ffff18047892 */ /* 0x000fe2000f8ec0ff */
[----:B------:R-:W-:Y:S01]  /*47a0*/  UMOV UR5, 0xffff ;  /* 0x0000ffff00057882 */ /* 0x000fe20000000000 */
[----:B------:R-:W-:Y:S02]  /*47b0*/  UMOV UR6, 0x1 ;  /* 0x0000000100067882 */ /* 0x000fe40000000000 */
[----:B------:R-:W-:-:S04]  /*47c0*/  USHF.R.U32.HI UR4, URZ, 0x5, UR4 ;  /* 0x00000005ff047899 */ /* 0x000fc80008011604 */
[----:B------:R-:W-:Y:S02]  /*47d0*/  USHF.L.U32 UR5, UR5, UR4, URZ ;  /* 0x0000000405057299 */ /* 0x000fe400080006ff */
[----:B------:R-:W-:-:S04]  /*47e0*/  USHF.L.U32 UR4, UR6, UR4, URZ ;  /* 0x0000000406047299 */ /* 0x000fc800080006ff */
[----:B-1----:R-:W-:-:S04]  /*47f0*/  LOP3.LUT R0, R0, UR5, RZ, 0xc0, !PT ;  /* 0x0000000500007c12 */ /* 0x002fc8000f8ec0ff */
[----:B------:R-:W-:-:S13]  /*4800*/  ISETP.NE.AND P0, PT, R0, UR5, PT ;  /* 0x0000000500007c0c */ /* 0x000fda000bf05270 */
[----:B------:R-:W-:Y:S05]  /*4810*/  @P0 BRA `(.L_x_77) ;  /* 0x0000000000580947 */ /* 0x000fea0003800000 */
[----:B------:R-:W1:Y:S02]  /*4820*/  LDS R0, [UR8+0x18] ;  /* 0x00001808ff007984 */ /* 0x000e640008000800 */
[----:B-1----:R-:W-:-:S04]  /*4830*/  LOP3.LUT R0, R0, UR4, RZ, 0xc0, !PT ;  /* 0x0000000400007c12 */ /* 0x002fc8000f8ec0ff */
[----:B------:R-:W-:-:S13]  /*4840*/  ISETP.NE.AND P0, PT, R0, UR4, PT ;  /* 0x0000000400007c0c */ /* 0x000fda000bf05270 */
[----:B------:R-:W-:Y:S05]  /*4850*/  @P0 BRA `(.L_x_78) ;  /* 0x00000000003c0947 */ /* 0x000fea0003800000 */
[----:B------:R-:W1:Y:S01]  /*4860*/  S2R R2, SR_LANEID ;  /* 0x0000000000027919 */ /* 0x000e620000000000 */
[----:B------:R-:W-:Y:S01]  /*4870*/  ULOP3.LUT UR5, URZ, UR5, URZ, 0x33, !UPT ;  /* 0x00000005ff057292 */ /* 0x000fe2000f8e33ff */
[----:B------:R-:W-:Y:S01]  /*4880*/  LOP3.LUT R4, RZ, UR4, RZ, 0x33, !PT ;  /* 0x00000004ff047c12 */ /* 0x000fe2000f8e33ff */
[----:B------:R-:W-:Y:S02]  /*4890*/  VOTEU.ANY UR4, UPT, PT ;  /* 0x0000000000047886 */ /* 0x000fe400038e0100 */
[----:B------:R-:W-:Y:S01]  /*48a0*/  UFLO.U32 UR4, UR4 ;  /* 0x00000004000472bd */ /* 0x000fe200080e0000 */
[----:B------:R-:W2:Y:S01]  /*48b0*/  REDUX UR6, R4 ;  /* 0x00000000040673c4 */ /* 0x000ea20000000000 */
[----:B------:R-:W-:-:S06]  /*48c0*/  IMAD.U32 R0, RZ, RZ, UR5 ;  /* 0x00000005ff007e24 */ /* 0x000fcc000f8e00ff */
[----:B------:R4:W-:Y:S01]  /*48d0*/  UTCATOMSWS.AND URZ, UR5 ;  /* 0x0000000500ff79e3 */ /* 0x0009e20008000000 */
[----:B------:R-:W3:Y:S01]  /*48e0*/  REDUX UR7, R0 ;  /* 0x00000000000773c4 */ /* 0x000ee20000000000 */
[----:B-1----:R-:W-:Y:S01]  /*48f0*/  ISETP.EQ.U32.AND P0, PT, R2, UR4, PT ;  /* 0x0000000402007c0c */ /* 0x002fe2000bf02070 */
[----:B--2---:R-:W-:Y:S01]  /*4900*/  IMAD.U32 R2, RZ, RZ, UR6 ;  /* 0x00000006ff027e24 */ /* 0x004fe2000f8e00ff */
[----:B---3--:R-:W-:-:S11]  /*4910*/  MOV R3, UR7 ;  /* 0x0000000700037c02 */ /* 0x008fd60008000f00 */
[----:B------:R4:W-:Y:S04]  /*4920*/  @P0 ATOMS.AND RZ, [UR8+0x14], R3 ;  /* 0x00001403ffff098c */ /* 0x0009e8000a800008 */
[----:B------:R4:W-:Y:S01]  /*4930*/  @P0 ATOMS.AND RZ, [UR8+0x18], R2 ;  /* 0x00001802ffff098c */ /* 0x0009e2000a800008 */
[----:B------:R-:W-:Y:S05]  /*4940*/  BRA `(.L_x_79) ;  /* 0x0000000000147947 */ /* 0x000fea0003800000 */
.L_x_78:
[----:B------:R-:W-:Y:S02]  /*4950*/  MOV R2, 0x4970 ;  /* 0x0000497000027802 */ /* 0x000fe40000000f00 */
[----:B---3-5:R-:W-:Y:S05]  /*4960*/  CALL.REL.NOINC `($__internal_0_$__cuda_sm10x_tcgen05_guardrail_trap_col_being_dealloced_not_returned_by_alloc) ;  /* 0x00000030009c7944 */ /* 0x028fea0003c00000 */
[----:B------:R-:W-:Y:S05]  /*4970*/  BRA `(.L_x_79) ;  /* 0x0000000000087947 */ /* 0x000fea0003800000 */
.L_x_77:
[----:B------:R-:W-:Y:S02]  /*4980*/  MOV R2, 0x49a0 ;  /* 0x000049a000027802 */ /* 0x000fe40000000f00 */
[----:B---3-5:R-:W-:Y:S05]  /*4990*/  CALL.REL.NOINC `($__internal_2_$__cuda_sm10x_tcgen05_guardrail_trap_unallocated_columns_being_dealloced) ;  /* 0x0000003000a87944 */ /* 0x028fea0003c00000 */
.L_x_79:
[----:B------:R-:W-:Y:S01]  /*49a0*/  NOP ;  /* 0x0000000000007918 */ /* 0x000fe20000000000 */
[----:B----4-:R-:W-:Y:S05]  /*49b0*/  EXIT ;  /* 0x000000000000794d */ /* 0x010fea0003800000 */
.L_x_61:
[----:B------:R-:W-:-:S09]  /*49c0*/  UISETP.NE.OR UP0, UPT, UR18, 0x3, !UP3 ;  /* 0x000000031200788c */ /* 0x000fd2000df05670 */
[----:B------:R-:W-:Y:S05]  /*49d0*/  BRA.U UP0, `(.L_x_80) ;  /* 0x0000000d00807547 */ /* 0x000fea000b800000 */
[----:B------:R-:W2:Y:S01]  /*49e0*/  LDCU.64 UR4, c[0x0][0x888] ;  /* 0x00011100ff0477ac */ /* 0x000ea20008000a00 */
[----:B------:R-:W3:Y:S01]  /*49f0*/  S2UR UR6, SR_CgaCtaId ;  /* 0x00000000000679c3 */ /* 0x000ee20000008800 */
[----:B------:R-:W-:Y:S02]  /*4a00*/  HFMA2 R9, -RZ, RZ, 0, 0 ;  /* 0x00000000ff097431 */ /* 0x000fe400000001ff */
[----:B------:R-:W-:Y:S01]  /*4a10*/  IMAD.MOV.U32 R11, RZ, RZ, 0x1 ;  /* 0x00000001ff0b7424 */ /* 0x000fe200078e00ff */
[----:B------:R-:W4:Y:S01]  /*4a20*/  LDCU UR30, c[0x0][0x370] ;  /* 0x00006e00ff1e77ac */ /* 0x000f220008000800 */
[----:B------:R-:W-:Y:S01]  /*4a30*/  IMAD.MOV.U32 R10, RZ, RZ, RZ ;  /* 0x000000ffff0a7224 */ /* 0x000fe200078e00ff */
[----:B------:R-:W-:Y:S01]  /*4a40*/  MOV R8, 0x800 ;  /* 0x0000080000087802 */ /* 0x000fe20000000f00 */
[----:B------:R-:W1:Y:S01]  /*4a50*/  LDCU.128 UR32, c[0x0][0xb10] ;  /* 0x00016200ff2077ac */ /* 0x000e620008000c00 */
[----:B------:R-:W4:Y:S01]  /*4a60*/  LDC.64 R12, c[0x0][0x348] ;  /* 0x0000d200ff0c7b82 */ /* 0x000f220000000a00 */
[----:B------:R-:W1:Y:S01]  /*4a70*/  LDCU UR27, c[0x0][0x374] ;  /* 0x00006e80ff1b77ac */ /* 0x000e620008000800 */
[----:B------:R-:W4:Y:S01]  /*4a80*/  LDCU.64 UR28, c[0x0][0x890] ;  /* 0x00011200ff1c77ac */ /* 0x000f220008000a00 */
[----:B--2---:R-:W-:Y:S01]  /*4a90*/  UISETP.NE.U32.AND UP0, UPT, UR4, URZ, UPT ;  /* 0x000000ff0400728c */ /* 0x004fe2000bf05070 */
[----:B------:R-:W2:Y:S01]  /*4aa0*/  LDCU UR16, c[0x0][0xb0c] ;  /* 0x00016180ff1077ac */ /* 0x000ea20008000800 */
[----:B------:R-:W2:Y:S01]  /*4ab0*/  LDCU UR39, c[0x0][0xb20] ;  /* 0x00016400ff2777ac */ /* 0x000ea20008000800 */
[----:B------:R-:W2:Y:S01]  /*4ac0*/  LDCU UR4, c[0x0][0xb30] ;  /* 0x00016600ff0477ac */ /* 0x000ea20008000800 */
[----:B------:R-:W-:Y:S01]  /*4ad0*/  UMOV UR24, 0x400 ;  /* 0x0000040000187882 */ /* 0x000fe20000000000 */
[----:B-1----:R-:W-:-:S02]  /*4ae0*/  UIMAD.WIDE.U32 UR8, UR27, UR35, URZ ;  /* 0x000000231b0872a5 */ /* 0x002fc4000f8e00ff */
[----:B---3--:R-:W-:Y:S02]  /*4af0*/  ULEA UR24, UR6, UR24, 0x18 ;  /* 0x0000001806187291 */ /* 0x008fe4000f8ec0ff */
[----:B----4-:R-:W-:Y:S02]  /*4b00*/  UIMAD.WIDE.U32 UR6, UR30, UR32, URZ ;  /* 0x000000201e0672a5 */ /* 0x010fe4000f8e00ff */
[----:B------:R-:W-:Y:S02]  /*4b10*/  UISETP.NE.U32.AND UP6, UPT, UR28, URZ, UPT ;  /* 0x000000ff1c00728c */ /* 0x000fe4000bfc5070 */
[----:B------:R-:W-:Y:S02]  /*4b20*/  UISETP.NE.AND.EX UP5, UPT, UR5, URZ, UPT, UP0 ;  /* 0x000000ff0500728c */ /* 0x000fe4000bfa5300 */
[----:B------:R-:W-:Y:S01]  /*4b30*/  UISETP.NE.AND UP0, UPT, UR42, 0x1, UPT ;  /* 0x000000012a00788c */ /* 0x000fe2000bf05270 */
[----:B------:R-:W-:Y:S01]  /*4b40*/  UMOV UR6, UR7 ;  /* 0x0000000700067c82 */ /* 0x000fe20008000000 */
[----:B------:R-:W-:Y:S01]  /*4b50*/  UMOV UR31, UR9 ;  /* 0x00000009001f7c82 */ /* 0x000fe20008000000 */
[----:B------:R-:W-:-:S02]  /*4b60*/  USEL UR38, URZ, 0x1, UP4 ;  /* 0x00000001ff267887 */ /* 0x000fc4000a000000 */
[----:B--2---:R-:W-:Y:S01]  /*4b70*/  UISETP.NE.AND UP0, UPT, UR16, 0x1, UPT ;  /* 0x000000011000788c */ /* 0x004fe2000bf05270 */
[----:B------:R-:W-:Y:S01]  /*4b80*/  UMOV UR25, URZ ;  /* 0x000000ff00197c82 */ /* 0x000fe20008000000 */
[----:B------:R-:W-:Y:S02]  /*4b90*/  UPLOP3.LUT UP4, UPT, UPT, UPT, UPT, 0x40, 0x4 ;  /* 0x000000000004789c */ /* 0x000fe40003f8e870 */
[----:B------:R-:W-:Y:S01]  /*4ba0*/  UISETP.GE.AND UP2, UPT, UR42, 0x1, UPT ;  /* 0x000000012a00788c */ /* 0x000fe2000bf46270 */
[----:B------:R-:W1:Y:S01]  /*4bb0*/  LDCU.64 UR14, c[0x0][0xb28] ;  /* 0x00016500ff0e77ac */ /* 0x000e620008000a00 */
[----:B------:R-:W-:Y:S02]  /*4bc0*/  UISETP.NE.AND.EX UP6, UPT, UR29, URZ, UPT, UP6 ;  /* 0x000000ff1d00728c */ /* 0x000fe4000bfc5360 */
[----:B------:R-:W-:Y:S02]  /*4bd0*/  USHF.R.U32.HI UR37, URZ, UR33, UR6 ;  /* 0x00000021ff257299 */ /* 0x000fe40008011606 */
[----:B------:R-:W-:-:S02]  /*4be0*/  USHF.R.U32.HI UR31, URZ, UR39, UR31 ;  /* 0x00000027ff1f7299 */ /* 0x000fc4000801161f */
[----:B------:R-:W-:Y:S02]  /*4bf0*/  UISETP.NE.AND UP0, UPT, UR34, 0x1, UPT ;  /* 0x000000012200788c */ /* 0x000fe4000bf05270 */
[----:B------:R-:W-:-:S11]  /*4c00*/  UISETP.NE.AND UP3, UPT, UR4, 0x1, UPT ;  /* 0x000000010400788c */ /* 0x000fd6000bf65270 */
.L_x_88:
[C---:B------:R-:W-:Y:S02]  /*4c10*/  LEA R3, R10.reuse, UR24, 0x3 ;  /* 0x000000180a037c11 */ /* 0x040fe4000f8e18ff */
[----:B------:R-:W-:Y:S02]  /*4c20*/  SHF.L.U32 R0, R9, 0x1f, RZ ;  /* 0x0000001f09007819 */ /* 0x000fe400000006ff */
[----:B------:R-:W-:Y:S02]  /*4c30*/  LEA R5, R10, UR24, 0x4 ;  /* 0x000000180a057c11 */ /* 0x000fe4000f8e20ff */
[----:B--2---:R-:W2:Y:S02]  /*4c40*/  SYNCS.PHASECHK.TRANS64.TRYWAIT P0, [R3+URZ+0x5b0], R0 ;  /* 0x0005b000030075a7 */ /* 0x004ea400080011ff */
[----:B--2---:R-:W-:Y:S05]  /*4c50*/  @!P0 BRA `(.L_x_81) ;  /* 0x0000002c00488947 */ /* 0x004fea0003800000 */
.L_x_152:
        /* <DEDUP_REMOVED lines=8> */
[----:B---3--:R-:W-:Y:S11]  /*4ce0*/  LOP3.LUT P0, RZ, R6, 0x1, RZ, 0xc0, !PT ;  /* 0x0000000106ff7812 */ /* 0x008ff6000780c0ff */
[----:B------:R-:W-:Y:S02]  /*4cf0*/  @!UPT UIADD3 URZ, UPT, UPT, URZ, URZ, URZ ;  /* 0x000000fffffff290 */ /* 0x000fe4000fffe0ff */
[----:B----4-:R-:W-:Y:S01]  /*4d00*/  VOTEU.ANY UP2, P0 ;  /* 0x0000000000ff7886 */ /* 0x010fe20000040100 */
[----:B------:R-:W-:Y:S11]  /*4d10*/  PLOP3.LUT P0, PT, PT, PT, UP2, 0x80, 0x8 ;  /* 0x000000000008781c */ /* 0x000ff60003f0f028 */
[----:B------:R-:W-:Y:S02]  /*4d20*/  @!UPT UIADD3 URZ, UPT, UPT, URZ, URZ, URZ ;  /* 0x000000fffffff290 */ /* 0x000fe4000fffe0ff */
[----:B--2---:R-:W-:Y:S02]  /*4d30*/  @P0 SHF.R.U32.HI R0, RZ, 0x10, R5 ;  /* 0x00000010ff000819 */ /* 0x004fe40000011605 */
[----:B------:R-:W-:Y:S02]  /*4d40*/  @P0 MOV R2, R4 ;  /* 0x0000000400020202 */ /* 0x000fe40000000f00 */
[----:B------:R-:W-:Y:S01]  /*4d50*/  @P0 R2UR UR4, R0 ;  /* 0x00000000000402ca */ /* 0x000fe200000e0000 */
[----:B------:R-:W-:Y:S01]  /*4d60*/  VIADD R0, R3, 0x5c0 ;  /* 0x000005c003007836 */ /* 0x000fe20000000000 */
[----:B------:R-:W-:Y:S02]  /*4d70*/  @P0 LOP3.LUT R4, R5, 0xffff, RZ, 0xc0, !PT ;  /* 0x0000ffff05040812 */ /* 0x000fe400078ec0ff */
[----:B------:R-:W-:Y:S02]  /*4d80*/  @P0 R2UR UR6, R2 ;  /* 0x00000000020602ca */ /* 0x000fe400000e0000 */
[----:B------:R-:W-:Y:S02]  /*4d90*/  PRMT R0, RZ, 0x654, R0 ;  /* 0x00000654ff007816 */ /* 0x000fe40000000000 */
[----:B------:R-:W-:Y:S02]  /*4da0*/  @P0 R2UR UR5, R4 ;  /* 0x00000000040502ca */ /* 0x000fe400000e0000 */
[----:B------:R2:W-:Y:S03]  /*4db0*/  SYNCS.ARRIVE.TRANS64.RED.A1T0 RZ, [R0+URZ], RZ ;  /* 0x000000ff00ff79a7 */ /* 0x0005e600081004ff */
[----:B------:R-:W-:Y:S04]  /*4dc0*/  @UP2 UMOV UR26, UR4 ;  /* 0x00000004001a2c82 */ /* 0x000fe80008000000 */
[----:B------:R-:W-:Y:S04]  /*4dd0*/  @UP2 UMOV UR13, UR6 ;  /* 0x00000006000d2c82 */ /* 0x000fe80008000000 */
[----:B------:R-:W-:Y:S01]  /*4de0*/  @UP2 UMOV UR7, UR5 ;  /* 0x0000000500072c82 */ /* 0x000fe20008000000 */
[----:B------:R-:W-:Y:S05]  /*4df0*/  BRA.U !UP0, `(.L_x_82) ;  /* 0x0000000108c07547 */ /* 0x000fea000b800000 */
[----:B------:R-:W-:Y:S02]  /*4e00*/  UIMAD.WIDE.U32 UR10, UR7, UR35, URZ ;  /* 0x00000023070a72a5 */ /* 0x000fe4000f8e00ff */
[----:B------:R-:W-:Y:S02]  /*4e10*/  UP2UR UR12, UPR, URZ, 0x4 ;  /* 0x00000004ff0c7883 */ /* 0x000fe40008000000 */
[----:B------:R-:W-:Y:S02]  /*4e20*/  UISETP.NE.AND UP2, UPT, UR34, 0x1, UPT ;  /* 0x000000012200788c */ /* 0x000fe4000bf45270 */
[----:B------:R-:W-:Y:S02]  /*4e30*/  UIMAD.WIDE.U32 UR18, UR13, UR32, URZ ;  /* 0x000000200d1272a5 */ /* 0x000fe4000f8e00ff */
[----:B------:R-:W-:Y:S02]  /*4e40*/  USEL UR4, UR27, UR31, !UP2 ;  /* 0x0000001f1b047287 */ /* 0x000fe4000d000000 */
[----:B------:R-:W-:Y:S02]  /*4e50*/  UISETP.NE.AND UP0, UPT, UR16, 0x1, UPT ;  /* 0x000000011000788c */ /* 0x000fe4000bf05270 */
[----:B------:R-:W-:Y:S02]  /*4e60*/  UP2UR UR17, UPR, URZ, 0x2 ;  /* 0x00000002ff117883 */ /* 0x000fe40008000000 */
[----:B------:R-:W-:Y:S02]  /*4e70*/  UISETP.NE.AND UP1, UPT, UR42, 0x1, UPT ;  /* 0x000000012a00788c */ /* 0x000fe4000bf25270 */
[----:B-1----:R-:W-:Y:S02]  /*4e80*/  UIMAD.WIDE.U32 UR20, UR4, UR14, URZ ;  /* 0x0000000e041472a5 */ /* 0x002fe4000f8e00ff */
[----:B------:R-:W-:Y:S01]  /*4e90*/  USEL UR8, UR30, UR37, !UP0 ;  /* 0x000000251e087287 */ /* 0x000fe2000c000000 */
[----:B------:R-:W-:Y:S02]  /*4ea0*/  UMOV UR5, UR11 ;  /* 0x0000000b00057c82 */ /* 0x000fe40008000000 */
[----:B------:R-:W-:Y:S02]  /*4eb0*/  USHF.R.U32.HI UR6, URZ, UR39, UR5 ;  /* 0x00000027ff067299 */ /* 0x000fe40008011605 */
[----:B------:R-:W-:Y:S02]  /*4ec0*/  UIMAD.WIDE.U32 UR22, UR8, UR14, URZ ;  /* 0x0000000e081672a5 */ /* 0x000fe4000f8e00ff */
[----:B------:R-:W-:Y:S02]  /*4ed0*/  USEL UR6, UR7, UR6, !UP2 ;  /* 0x0000000607067287 */ /* 0x000fe4000d000000 */
[----:B------:R-:W-:Y:S02]  /*4ee0*/  UISETP.NE.AND UP2, UPT, UR12, URZ, UPT ;  /* 0x000000ff0c00728c */ /* 0x000fe4000bf45270 */
[----:B------:R-:W-:Y:S01]  /*4ef0*/  UIMAD.WIDE.U32 UR10, UR6, UR14, URZ ;  /* 0x0000000e060a72a5 */ /* 0x000fe2000f8e00ff */
[----:B------:R-:W-:Y:S02]  /*4f00*/  UMOV UR5, UR19 ;  /* 0x0000001300057c82 */ /* 0x000fe40008000000 */
[----:B------:R-:W-:Y:S03]  /*4f10*/  USHF.R.U32.HI UR9, URZ, UR33, UR5 ;  /* 0x00000021ff097299 */ /* 0x000fe60008011605 */
[----:B------:R-:W-:Y:S02]  /*4f20*/  UMOV UR5, UR21 ;  /* 0x0000001500057c82 */ /* 0x000fe40008000000 */
[----:B------:R-:W-:Y:S03]  /*4f30*/  @UP1 USHF.R.U32.HI UR4, URZ, UR15, UR5 ;  /* 0x0000000fff041299 */ /* 0x000fe60008011605 */
[----:B------:R-:W-:Y:S01]  /*4f40*/  UMOV UR5, UR23 ;  /* 0x0000001700057c82 */ /* 0x000fe20008000000 */
[----:B------:R-:W-:Y:S02]  /*4f50*/  UIMAD UR4, UR42, UR4, URZ ;  /* 0x000000042a0472a4 */ /* 0x000fe4000f8e02ff */
[----:B------:R-:W-:Y:S02]  /*4f60*/  @UP1 USHF.R.U32.HI UR8, URZ, UR15, UR5 ;  /* 0x0000000fff081299 */ /* 0x000fe40008011605 */
[----:B------:R-:W-:Y:S02]  /*4f70*/  USEL UR5, UR13, UR9, !UP0 ;  /* 0x000000090d057287 */ /* 0x000fe4000c000000 */
[----:B------:R-:W-:Y:S02]  /*4f80*/  UIMAD UR9, UR42, UR8, URZ ;  /* 0x000000082a0972a4 */ /* 0x000fe4000f8e02ff */
[----:B------:R-:W-:Y:S03]  /*4f90*/  UISETP.GE.AND UP0, UPT, UR6, UR4, UPT ;  /* 0x000000040600728c */ /* 0x000fe6000bf06270 */
[----:B------:R-:W-:Y:S01]  /*4fa0*/  UMOV UR4, UR11 ;  /* 0x0000000b00047c82 */ /* 0x000fe20008000000 */
[----:B------:R-:W-:Y:S02]  /*4fb0*/  UISETP.GE.OR UP0, UPT, UR5, UR9, UP0 ;  /* 0x000000090500728c */ /* 0x000fe40008706670 */
[----:B------:R-:W-:Y:S02]  /*4fc0*/  USHF.R.U32.HI UR4, URZ, UR15, UR4 ;  /* 0x0000000fff047299 */ /* 0x000fe40008011604 */
[----:B------:R-:W-:Y:S02]  /*4fd0*/  UIMAD.WIDE.U32 UR10, UR5, UR14, URZ ;  /* 0x0000000e050a72a5 */ /* 0x000fe4000f8e00ff */
[----:B------:R-:W-:Y:S04]  /*4fe0*/  USEL UR12, UR6, UR4, !UP1 ;  /* 0x00000004060c7287 */ /* 0x000fe8000c800000 */
[----:B------:R-:W-:Y:S01]  /*4ff0*/  UIADD3 UR9, UPT, UPT, -UR12, URZ, URZ ;  /* 0x000000ff0c097290 */ /* 0x000fe2000fffe1ff */
[----:B------:R-:W-:Y:S02]  /*5000*/  @!UP0 UMOV UR4, UR11 ;  /* 0x0000000b00048c82 */ /* 0x000fe40008000000 */
[----:B------:R-:W-:Y:S02]  /*5010*/  @!UP0 USHF.R.U32.HI UR4, URZ, UR15, UR4 ;  /* 0x0000000fff048299 */ /* 0x000fe40008011604 */
[----:B------:R-:W-:Y:S02]  /*5020*/  UIMAD UR9, UR42, UR9, UR6 ;  /* 0x000000092a0972a4 */ /* 0x000fe4000f8e0206 */
[----:B------:R-:W-:Y:S02]  /*5030*/  @!UP0 USEL UR4, UR5, UR4, !UP1 ;  /* 0x0000000405048287 */ /* 0x000fe4000c800000 */
[----:B------:R-:W-:Y:S02]  /*5040*/  UISETP.NE.AND UP1, UPT, UR17, URZ, UPT ;  /* 0x000000ff1100728c */ /* 0x000fe4000bf25270 */
[----:B------:R-:W-:Y:S02]  /*5050*/  @!UP0 UIMAD UR9, UR8, UR9, UR4 ;  /* 0x00000009080982a4 */ /* 0x000fe4000f8e0204 */
[----:B------:R-:W-:Y:S02]  /*5060*/  @!UP0 UIADD3 UR10, UPT, UPT, UR12, -UR4, URZ ;  /* 0x800000040c0a8290 */ /* 0x000fe4000fffe0ff */
[----:B------:R-:W-:Y:S02]  /*5070*/  UIADD3 UR4, UPT, UPT, -UR5, URZ, URZ ;  /* 0x000000ff05047290 */ /* 0x000fe4000fffe1ff */
[----:B------:R-:W-:Y:S02]  /*5080*/  UIADD3 UR8, UPT, UPT, -UR6, URZ, URZ ;  /* 0x000000ff06087290 */ /* 0x000fe4000fffe1ff */
[----:B------:R-:W-:Y:S02]  /*5090*/  @!UP0 UIMAD UR6, UR10, UR42, UR5 ;  /* 0x0000002a0a0682a4 */ /* 0x000fe4000f8e0205 */
[----:B------:R-:W-:Y:S02]  /*50a0*/  UIMAD UR13, UR16, UR4, UR13 ;  /* 0x00000004100d72a4 */ /* 0x000fe4000f8e020d */
[----:B------:R-:W-:Y:S01]  /*50b0*/  UIMAD UR7, UR34, UR8, UR7 ;  /* 0x00000008220772a4 */ /* 0x000fe2000f8e0207 */
[----:B------:R-:W-:Y:S02]  /*50c0*/  @!UP0 UMOV UR5, UR9 ;  /* 0x0000000900058c82 */ /* 0x000fe40008000000 */
[----:B------:R-:W-:Y:S02]  /*50d0*/  UIMAD UR13, UR5, UR16, UR13 ;  /* 0x00000010050d72a4 */ /* 0x000fe4000f8e020d */
[----:B------:R-:W-:Y:S11]  /*50e0*/  UIMAD UR7, UR6, UR34, UR7 ;  /* 0x00000022060772a4 */ /* 0x000ff6000f8e0207 */
[----:B------:R-:W-:Y:S01]  /*50f0*/  @!UPT UIADD3 URZ, UPT, UPT, URZ, URZ, URZ ;  /* 0x000000fffffff290 */ /* 0x000fe2000fffe0ff */
.L_x_82:
[----:B------:R-:W3:Y:S01]  /*5100*/  @!UP3 LDCU.128 UR20, c[0x0][0xb10] ;  /* 0x00016200ff14b7ac */ /* 0x000ee20008000c00 */
[----:B------:R-:W-:Y:S04]  /*5110*/  ISETP.NE.U32.AND P0, PT, RZ, UR28, PT ;  /* 0x0000001cff007c0c */ /* 0x000fe8000bf05070 */
[----:B------:R-:W-:Y:S01]  /*5120*/  ISETP.NE.AND.EX P0, PT, RZ, UR29, PT, P0 ;  /* 0x0000001dff007c0c */ /* 0x000fe2000bf05300 */
[----:B------:R-:W4:Y:S01]  /*5130*/  @!UP3 LDCU UR5, c[0x0][0xb0c] ;  /* 0x00016180ff05b7ac */ /* 0x000f220008000800 */
[----:B---3--:R-:W-:Y:S07]  /*5140*/  UIMAD.WIDE.U32 UR8, UR13, UR20, URZ ;  /* 0x000000140d0872a5 */ /* 0x008fee000f8e00ff */
[----:B------:R-:W-:Y:S01]  /*5150*/  @!UP3 UMOV UR4, UR9 ;  /* 0x000000090004bc82 */ /* 0x000fe20008000000 */
[----:B----4-:R-:W-:Y:S02]  /*5160*/  @!UP3 UISETP.NE.AND UP0, UPT, UR5, 0x1, UPT ;  /* 0x000000010500b88c */ /* 0x010fe4000bf05270 */
[----:B------:R-:W-:Y:S02]  /*5170*/  @!UP3 USHF.R.U32.HI UR4, URZ, UR21, UR4 ;  /* 0x00000015ff04b299 */ /* 0x000fe40008011604 */
[----:B------:R-:W-:Y:S02]  /*5180*/  UIMAD.WIDE.U32 UR8, UR7, UR23, URZ ;  /* 0x00000017070872a5 */ /* 0x000fe4000f8e00ff */
[----:B------:R-:W-:Y:S02]  /*5190*/  @!UP3 USEL UR10, UR13, UR4, !UP0 ;  /* 0x000000040d0ab287 */ /* 0x000fe4000c000000 */
[----:B------:R-:W-:Y:S03]  /*51a0*/  @!UP3 UISETP.NE.AND UP0, UPT, UR22, 0x1, UPT ;  /* 0x000000011600b88c */ /* 0x000fe6000bf05270 */
[----:B------:R-:W-:Y:S02]  /*51b0*/  @!UP3 UMOV UR6, UR9 ;  /* 0x000000090006bc82 */ /* 0x000fe40008000000 */
[----:B------:R-:W3:Y:S02]  /*51c0*/  @!UP3 LDCU UR4, c[0x0][0xb20] ;  /* 0x00016400ff04b7ac */ /* 0x000ee40008000800 */
[----:B---3--:R-:W-:Y:S04]  /*51d0*/  @!UP3 USHF.R.U32.HI UR6, URZ, UR4, UR6 ;  /* 0x00000004ff06b299 */ /* 0x008fe80008011606 */
[----:B------:R-:W-:Y:S04]  /*51e0*/  @!UP3 USEL UR6, UR7, UR6, !UP0 ;  /* 0x000000060706b287 */ /* 0x000fe8000c000000 */
[----:B------:R-:W-:Y:S02]  /*51f0*/  @!UP3 UIADD3 UR4, UPT, UPT, -UR10, UR6, URZ ;  /* 0x000000060a04b290 */ /* 0x000fe4000fffe1ff */
[----:B------:R-:W-:Y:S02]  /*5200*/  @!UP3 UIADD3 UR6, UPT, UPT, UR10, -UR6, URZ ;  /* 0x800000060a06b290 */ /* 0x000fe4000fffe0ff */
[----:B------:R-:W-:Y:S02]  /*5210*/  @!UP3 UIMAD UR13, UR4, UR5, UR13 ;  /* 0x00000005040db2a4 */ /* 0x000fe4000f8e020d */
[----:B------:R-:W-:Y:S01]  /*5220*/  @!UP3 UIMAD UR7, UR6, UR22, UR7 ;  /* 0x000000160607b2a4 */ /* 0x000fe2000f8e0207 */
[----:B------:R-:W-:Y:S11]  /*5230*/  BRA.U UP4, `(.L_x_83) ;  /* 0x0000000104107547 */ /* 0x000ff6000b800000 */
[----:B--2---:R-:W-:Y:S04]  /*5240*/  MOV R0, UR38 ;  /* 0x0000002600007c02 */ /* 0x004fe80008000f00 */
[----:B------:R-:W-:Y:S04]  /*5250*/  SHF.L.U32 R3, R0, 0x1f, RZ ;  /* 0x0000001f00037819 */ /* 0x000fe800000006ff */
[----:B------:R-:W2:Y:S02]  /*5260*/  SYNCS.PHASECHK.TRANS64.TRYWAIT P1, [UR24+0x5a8], R3 ;  /* 0x0005a803ff0075a7 */ /* 0x000ea40008021118 */
[----:B--2---:R-:W-:Y:S05]  /*5270*/  @!P1 BRA `(.L_x_84) ;  /* 0x0000002400d49947 */ /* 0x004fea0003800000 */
.L_x_83:
[----:B------:R-:W-:Y:S05]  /*5280*/  BRA.U !UP6, `(.L_x_85) ;  /* 0x000000010e387547 */ /* 0x000fea000b800000 */
[----:B------:R-:W-:Y:S01]  /*5290*/  UPLOP3.LUT UP1, UPT, UPT, UPT, UP5, 0x80, 0x8 ;  /* 0x000000000008789c */ /* 0x000fe20003f2f050 */
[----:B--2---:R-:W-:Y:S01]  /*52a0*/  HFMA2 R0, -RZ, RZ, 0, 5.9604644775390625e-08 ;  /* 0x00000001ff007431 */ /* 0x004fe200000001ff */
[----:B------:R-:W2:Y:S01]  /*52b0*/  LDCU.64 UR8, c[0x0][0x358] ;  /* 0x00006b00ff0877ac */ /* 0x000ea20008000a00 */
[----:B------:R-:W-:Y:S03]  /*52c0*/  IMAD.MOV.U32 R23, RZ, RZ, 0x1 ;  /* 0x00000001ff177424 */ /* 0x000fe600078e00ff */
[----:B------:R-:W-:Y:S05]  /*52d0*/  PLOP3.LUT P1, PT, PT, PT, UP1, 0x80, 0x8 ;  /* 0x000000000008781c */ /* 0x000fea0003f2f018 */
[----:B------:R-:W3:Y:S01]  /*52e0*/  @UP1 LDCU.64 UR4, c[0x0][0x888] ;  /* 0x00011100ff0417ac */ /* 0x000ee20008000a00 */
[----:B------:R-:W-:Y:S07]  /*52f0*/  @UP1 UIMAD UR6, UR36, UR28, URZ ;  /* 0x0000001c240612a4 */ /* 0x000fee000f8e02ff */
[----:B------:R-:W-:Y:S01]  /*5300*/  @!P1 PRMT R23, R0, 0x7610, R23 ;  /* 0x0000761000179816 */ /* 0x000fe20000000017 */
[----:B---3--:R-:W-:Y:S06]  /*5310*/  @UP1 UIMAD.WIDE UR4, UR6, 0x4, UR4 ;  /* 0x00000004060418a5 */ /* 0x008fec000f8e0204 */
[----:B------:R-:W-:Y:S01]  /*5320*/  IMAD.U32 R2, RZ, RZ, UR4 ;  /* 0x00000004ff027e24 */ /* 0x000fe2000f8e00ff */
[----:B------:R-:W-:Y:S04]  /*5330*/  MOV R3, UR5 ;  /* 0x0000000500037c02 */ /* 0x000fe80008000f00 */
[----:B------:R-:W3:Y:S01]  /*5340*/  @!UP1 LDCU UR4, c[0x0][0x880] ;  /* 0x00011000ff0497ac */ /* 0x000ee20008000800 */
[----:B--2--5:R4:W5:Y:S02]  /*5350*/  @P1 LDG.E R19, desc[UR8][R2.64] ;  /* 0x0000000802131981 */ /* 0x024964000c1e1900 */
[----:B---34-:R-:W-:Y:S07]  /*5360*/  @!P1 IMAD.U32 R19, RZ, RZ, UR4 ;  /* 0x00000004ff139e24 */ /* 0x018fee000f8e00ff */
.L_x_85:
[----:B-----5:R-:W-:Y:S01]  /*5370*/  @!P0 FSETP.EQ.AND P2, PT, R19, RZ, PT ;  /* 0x000000ff1300820b */ /* 0x020fe20003f42000 */
[----:B------:R-:W-:Y:S01]  /*5380*/  @!UPT UIADD3 URZ, UPT, UPT, URZ, URZ, URZ ;  /* 0x000000fffffff290 */ /* 0x000fe2000fffe0ff */
[----:B------:R-:W-:Y:S11]  /*5390*/  @!P0 BRA `(.L_x_86) ;  /* 0x0000000000148947 */ /* 0x000ff60003800000 */
[----:B------:R-:W-:Y:S02]  /*53a0*/  LOP3.LUT P0, RZ, R23, 0xff, RZ, 0xc0, !PT ;  /* 0x000000ff17ff7812 */ /* 0x000fe4000780c0ff */
[----:B------:R-:W-:Y:S04]  /*53b0*/  PLOP3.LUT P2, PT, PT, PT, UP1, 0x80, 0x8 ;  /* 0x000000000008781c */ /* 0x000fe80003f4f018 */
[----:B------:R-:W-:Y:S07]  /*53c0*/  PLOP3.LUT P2, PT, P2, PT, PT, 0x8, 0x80 ;  /* 0x000000000080781c */ /* 0x000fee000174e170 */
[----:B------:R-:W-:Y:S11]  /*53d0*/  @P0 FSETP.EQ.AND P2, PT, R19, RZ, PT ;  /* 0x000000ff1300020b */ /* 0x000ff60003f42000 */
[----:B------:R-:W-:Y:S02]  /*53e0*/  @!UPT UIADD3 URZ, UPT, UPT, URZ, URZ, URZ ;  /* 0x000000fffffff290 */ /* 0x000fe4000fffe0ff */
.L_x_86:
[----:B------:R-:W-:Y:S01]  /*53f0*/  ULEA UR4, UR25, UR24, 0x3 ;  /* 0x0000001819047291 */ /* 0x000fe2000f8e18ff */
[----:B--2---:R-:W-:Y:S02]  /*5400*/  SHF.L.U32 R0, R11, 0x1f, RZ ;  /* 0x0000001f0b007819 */ /* 0x004fe400000006ff */
[----:B------:R-:W-:Y:S01]  /*5410*/  ELECT P1, URZ, PT ;  /* 0x0000000000ff782f */ /* 0x000fe20003820000 */
[----:B------:R-:W-:Y:S05]  /*5420*/  VIADD R10, R10, 0x1 ;  /* 0x000000010a0a7836 */ /* 0x000fea0000000000 */
[----:B------:R-:W2:Y:S02]  /*5430*/  SYNCS.PHASECHK.TRANS64.TRYWAIT P0, [UR4+0x590], R0 ;  /* 0x00059000ff0075a7 */ /* 0x000ea40008001104 */
[----:B--2---:R-:W-:Y:S05]  /*5440*/  @!P0 BRA `(.L_x_87) ;  /* 0x0000002400788947 */ /* 0x004fea0003800000 */
.L_x_155:
[----:B------:R-:W3:Y:S01]  /*5450*/  S2UR UR22, SR_CgaCtaId ;  /* 0x00000000001679c3 */ /* 0x000ee20000008800 */
[----:B------:R-:W-:Y:S01]  /*5460*/  UIADD3 UR9, UPT, UPT, UR4, 0x580, URZ ;  /* 0x0000058004097890 */ /* 0x000fe2000fffe0ff */
[----:B------:R-:W-:Y:S01]  /*5470*/  PLOP3.LUT P1, PT, P2, P1, PT, 0xf2, 0x2f ;  /* 0x00000000002f781c */ /* 0x000fe20001723e72 */
[----:B------:R-:W-:Y:S01]  /*5480*/  UPLOP3.LUT UP4, UPT, UPT, UPT, UPT, 0x80, 0x8 ;  /* 0x000000000008789c */ /* 0x000fe20003f8f070 */
[----:B------:R-:W-:Y:S01]  /*5490*/  UMOV UR20, 0x0 ;  /* 0x0000000000147882 */ /* 0x000fe20000000000 */
[----:B------:R-:W-:Y:S01]  /*54a0*/  UMOV UR21, 0x10000000 ;  /* 0x1000000000157882 */ /* 0x000fe20000000000 */
[----:B------:R-:W-:Y:S01]  /*54b0*/  UMOV UR12, UR36 ;  /* 0x00000024000c7c82 */ /* 0x000fe20008000000 */
[----:B------:R-:W-:Y:S08]  /*54c0*/  UMOV UR36, UR26 ;  /* 0x0000001a00247c82 */ /* 0x000ff00008000000 */
[----:B------:R-:W-:Y:S01]  /*54d0*/  VOTEU.ALL UP0, P1 ;  /* 0x0000000000ff7886 */ /* 0x000fe20000800000 */
[----:B------:R-:W-:Y:S04]  /*54e0*/  @!P1 IADD3 R2, P0, PT, R12, 0x580, RZ ;  /* 0x000005800c029810 */ /* 0x000fe80007f1e0ff */
[----:B------:R-:W-:Y:S01]  /*54f0*/  @!UP0 ULEA UR5, UR25, UR24, 0xb ;  /* 0x0000001819058291 */ /* 0x000fe2000f8e58ff */
[----:B--2---:R-:W-:Y:S01]  /*5500*/  @!P1 IMAD.X R0, RZ, RZ, R13, P0 ;  /* 0x000000ffff009224 */ /* 0x004fe200000e060d */
[----:B------:R-:W-:Y:S01]  /*5510*/  @!UP0 USHF.L.U32 UR10, UR45, 0x4, URZ ;  /* 0x000000042d0a8899 */ /* 0x000fe200080006ff */
[----:B------:R-:W-:Y:S01]  /*5520*/  @!P1 R2UR UR6, R2 ;  /* 0x00000000020692ca */ /* 0x000fe200000e0000 */
[----:B------:R-:W-:Y:S01]  /*5530*/  @!UP0 UIADD3 UR8, UPT, UPT, UR5, 0x700, URZ ;  /* 0x0000070005088890 */ /* 0x000fe2000fffe0ff */
[C---:B------:R-:W-:Y:S01]  /*5540*/  ISETP.NE.AND P0, PT, R10.reuse, 0x2, PT ;  /* 0x000000020a00780c */ /* 0x040fe20003f05270 */
[----:B------:R-:W-:Y:S02]  /*5550*/  UIADD3 UR5, UPT, UPT, UR25, 0x1, URZ ;  /* 0x0000000119057890 */ /* 0x000fe4000fffe0ff */
[----:B------:R-:W-:Y:S01]  /*5560*/  @!UP0 USHF.L.U32 UR11, UR46, 0x6, URZ ;  /* 0x000000062e0b8899 */ /* 0x000fe200080006ff */
[----:B------:R-:W-:Y:S01]  /*5570*/  SEL R10, R10, RZ, P0 ;  /* 0x000000ff0a0a7207 */ /* 0x000fe20000000000 */
[----:B------:R-:W-:Y:S02]  /*5580*/  UISETP.NE.AND UP0, UPT, UR5, 0x2, UPT ;  /* 0x000000020500788c */ /* 0x000fe4000bf05270 */
[----:B------:R-:W-:Y:S02]  /*5590*/  UIADD3 UR45, UPT, UPT, UR7, UR58, URZ ;  /* 0x0000003a072d7290 */ /* 0x000fe4000fffe0ff */
[----:B------:R-:W-:Y:S01]  /*55a0*/  USEL UR25, UR5, URZ, UP0 ;  /* 0x000000ff05197287 */ /* 0x000fe20008000000 */
[----:B------:R-:W-:Y:S01]  /*55b0*/  @!P1 R2UR UR5, R0 ;  /* 0x00000000000592ca */ /* 0x000fe200000e0000 */
[----:B------:R-:W-:Y:S01]  /*55c0*/  IMAD.U32 R2, RZ, RZ, UR6 ;  /* 0x00000006ff027e24 */ /* 0x000fe2000f8e00ff */
[----:B------:R-:W-:Y:S01]  /*55d0*/  USEL UR17, URZ, 0x1, UP0 ;  /* 0x00000001ff117887 */ /* 0x000fe20008000000 */
[----:B------:R-:W-:Y:S01]  /*55e0*/  SEL R0, RZ, 0x1, P0 ;  /* 0x00000001ff007807 */ /* 0x000fe20000000000 */
[----:B------:R-:W-:Y:S01]  /*55f0*/  VOTEU.ALL UP0, P1 ;  /* 0x0000000000ff7886 */ /* 0x000fe20000800000 */
[----:B------:R-:W-:Y:S01]  /*5600*/  UIADD3 UR46, UPT, UPT, UR13, UR59, URZ ;  /* 0x0000003b0d2e7290 */ /* 0x000fe2000fffe0ff */
[----:B------:R-:W-:Y:S02]  /*5610*/  @!P1 R2UR UR18, R2 ;  /* 0x00000000021292ca */ /* 0x000fe400000e0000 */
[----:B------:R-:W-:Y:S02]  /*5620*/  LOP3.LUT R9, R9, R0, RZ, 0x3c, !PT ;  /* 0x0000000009097212 */ /* 0x000fe400078e3cff */
[----:B------:R-:W-:Y:S03]  /*5630*/  LOP3.LUT R11, R11, UR17, RZ, 0x3c, !PT ;  /* 0x000000110b0b7c12 */ /* 0x000fe6000f8e3cff */
[----:B------:R-:W-:Y:S01]  /*5640*/  IMAD.U32 R3, RZ, RZ, UR5 ;  /* 0x00000005ff037e24 */ /* 0x000fe2000f8e00ff */
[----:B---3--:R-:W-:Y:S04]  /*5650*/  UPRMT UR5, UR22, 0x654, UR9 ;  /* 0x0000065416057896 */ /* 0x008fe80008000009 */
[----:B------:R-:W-:Y:S11]  /*5660*/  @!P1 R2UR UR19, R3 ;  /* 0x00000000031392ca */ /* 0x000ff600000e0000 */
[----:B------:R-:W-:Y:S02]  /*5670*/  @!UPT UIADD3 URZ, UPT, UPT, URZ, URZ, URZ ;  /* 0x000000fffffff290 */ /* 0x000fe4000fffe0ff */
[----:B------:R2:W-:Y:S01]  /*5680*/  @!UP0 UTMALDG.3D [UR8], [UR18], desc[UR20] ;  /* 0x00001408120085b4 */ /* 0x0005e20008011000 */
[----:B------:R2:W-:Y:S01]  /*5690*/  @!P1 SYNCS.ARRIVE.TRANS64.RED.A0TR RZ, [UR4+0x580], R8 ;  /* 0x00058008ffff99a7 */ /* 0x0005e20008300404 */
[----:B------:R-:W-:Y:S01]  /*56a0*/  SYNCS.ARRIVE.TRANS64.RED.A1T0 RZ, [UR5], RZ ;  /* 0x000000ffffff79a7 */ /* 0x000fe20008100405 */
[----:B------:R-:W-:Y:S05]  /*56b0*/  BRA.U UP2, `(.L_x_88) ;  /* 0xfffffff502547547 */ /* 0x000fea000b83ffff */
[----:B------:R-:W-:Y:S01]  /*56c0*/  UIADD3 UR24, UPT, UPT, UR24, 0x590, URZ ;  /* 0x0000059018187890 */ /* 0x000fe2000fffe0ff */
[----:B------:R-:W-:-:S03]  /*56d0*/  SHF.L.U32 R3, R11, 0x1f, RZ ;  /* 0x0000001f0b037819 */ /* 0x000fc600000006ff */
[----:B------:R-:W-:-:S09]  /*56e0*/  ULEA UR4, UR25, UR24, 0x3 ;  /* 0x0000001819047291 */ /* 0x000fd2000f8e18ff */
[----:B------:R-:W3:Y:S02]  /*56f0*/  SYNCS.PHASECHK.TRANS64.TRYWAIT P0, [UR4], R3 ;  /* 0x00000003ff0075a7 */ /* 0x000ee40008001104 */
[----:B---3--:R-:W-:Y:S05]  /*5700*/  @!P0 BRA `(.L_x_89) ;  /* 0x0000002000e08947 */ /* 0x008fea0003800000 */
.L_x_157:
[----:B------:R-:W-:-:S04]  /*5710*/  UIADD3 UR4, UPT, UPT, UR25, 0x1, URZ ;  /* 0x0000000119047890 */ /* 0x000fc8000fffe0ff */
[----:B------:R-:W-:-:S04]  /*5720*/  UISETP.NE.AND UP0, UPT, UR4, 0x2, UPT ;  /* 0x000000020400788c */ /* 0x000fc8000bf05270 */
[----:B------:R-:W-:Y:S02]  /*5730*/  USEL UR5, URZ, 0x1, UP0 ;  /* 0x00000001ff057887 */ /* 0x000fe40008000000 */
[----:B------:R-:W-:-:S04]  /*5740*/  USEL UR4, UR4, URZ, UP0 ;  /* 0x000000ff04047287 */ /* 0x000fc80008000000 */
[----:B------:R-:W-:Y:S01]  /*5750*/  ULEA UR4, UR4, UR24, 0x3 ;  /* 0x0000001804047291 */ /* 0x000fe2000f8e18ff */
[----:B---3--:R-:W-:-:S04]  /*5760*/  LOP3.LUT R3, R11, UR5, RZ, 0x3c, !PT ;  /* 0x000000050b037c12 */ /* 0x008fc8000f8e3cff */
[----:B------:R-:W-:Y:S01]  /*5770*/  SHF.L.U32 R3, R3, 0x1f, RZ ;  /* 0x0000001f03037819 */ /* 0x000fe200000006ff */
[----:B------:R-:W-:-:S07]  /*5780*/  IMAD.U32 R0, RZ, RZ, UR4 ;  /* 0x00000004ff007e24 */ /* 0x000fce000f8e00ff */
.L_x_90:
[----:B---3--:R3:W4:Y:S02]  /*5790*/  SYNCS.PHASECHK.TRANS64.TRYWAIT P0, [R0+URZ], R3 ;  /* 0x00000003000075a7 */ /* 0x00872400080011ff */
[----:B----4-:R-:W-:Y:S05]  /*57a0*/  @!P0 NANOSLEEP.SYNCS 0x989680 ;  /* 0x009896800000895d */ /* 0x010fea0003900000 */
[----:B------:R-:W4:Y:S02]  /*57b0*/  @!P0 SYNCS.PHASECHK.TRANS64 P0, [R0+URZ], R3 ;  /* 0x00000003000085a7 */ /* 0x000f2400080010ff */
[----:B-12-4-:R-:W-:Y:S05]  /*57c0*/  @P0 EXIT ;  /* 0x000000000000094d */ /* 0x016fea0003800000 */
[----:B------:R-:W-:Y:S05]  /*57d0*/  BRA `(.L_x_90) ;  /* 0xfffffffc00ec7947 */ /* 0x000fea000383ffff */
.L_x_80:
[----:B------:R-:W-:-:S06]  /*57e0*/  UISETP.GE.AND UP0, UPT, UR18, 0x4, UPT ;  /* 0x000000041200788c */ /* 0x000fcc000bf06270 */
[----:B------:R-:W-:-:S13]  /*57f0*/  PLOP3.LUT P0, PT, PT, PT, UP0, 0x80, 0x8 ;  /* 0x000000000008781c */ /* 0x000fda0003f0f008 */
[----:B-1----:R-:W-:Y:S05]  /*5800*/  @!P0 EXIT ;  /* 0x000000000000894d */ /* 0x002fea0003800000 */
[----:B------:R-:W1:Y:S08]  /*5810*/  S2UR UR4, SR_CgaCtaId ;  /* 0x00000000000479c3 */ /* 0x000e700000008800 */
[----:B------:R-:W-:Y:S01]  /*5820*/  BAR.SYNC.DEFER_BLOCKING 0x6, 0xa0 ;  /* 0x0182800000007b1d */ /* 0x000fe20000010000 */
[C---:B------:R-:W-:Y:S01]  /*5830*/  IMAD.SHL.U32 R4, R48.reuse, 0x10, RZ ;  /* 0x0000001030047824 */ /* 0x040fe200078e00ff */
[----:B------:R-:W-:Y:S01]  /*5840*/  SHF.R.U32.HI R5, RZ, 0x1, R48 ;  /* 0x00000001ff057819 */ /* 0x000fe20000011630 */
[C---:B------:R-:W-:Y:S01]  /*5850*/  IMAD.SHL.U32 R47, R48.reuse, 0x8, RZ ;  /* 0x00000008302f7824 */ /* 0x040fe200078e00ff */
[----:B------:R-:W-:Y:S01]  /*5860*/  CS2R R44, SRZ ;  /* 0x00000000002c7805 */ /* 0x000fe2000001ff00 */
[----:B------:R-:W-:Y:S01]  /*5870*/  IMAD.U32 R16, R48, 0x10000, RZ ;  /* 0x0001000030107824 */ /* 0x000fe200078e00ff */
[----:B------:R-:W-:-:S02]  /*5880*/  UMOV UR44, 0x400 ;  /* 0x00000400002c7882 */ /* 0x000fc40000000000 */
[----:B------:R-:W2:Y:S01]  /*5890*/  LDC.64 R32, c[0x0][0x888] ;  /* 0x00022200ff207b82 */ /* 0x000ea20000000a00 */
[----:B------:R-:W-:Y:S01]  /*58a0*/  LOP3.LUT R2, R4, 0x40, RZ, 0xc0, !PT ;  /* 0x0000004004027812 */ /* 0x000fe200078ec0ff */
[----:B------:R-:W-:Y:S01]  /*58b0*/  IMAD.MOV.U32 R46, RZ, RZ, 0x1 ;  /* 0x00000001ff2e7424 */ /* 0x000fe200078e00ff */
[----:B------:R-:W-:Y:S01]  /*58c0*/  LOP3.LUT R47, R47, 0x300, RZ, 0xc0, !PT ;  /* 0x000003002f2f7812 */ /* 0x000fe200078ec0ff */
[----:B------:R-:W-:Y:S01]  /*58d0*/  IMAD.MOV.U32 R41, RZ, RZ, RZ ;  /* 0x000000ffff297224 */ /* 0x000fe200078e00ff */
[----:B------:R-:W-:Y:S01]  /*58e0*/  LOP3.LUT R5, R2, 0x8, R5, 0xf8, !PT ;  /* 0x0000000802057812 */ /* 0x000fe200078ef805 */
[----:B------:R-:W-:Y:S01]  /*58f0*/  IMAD.SHL.U32 R2, R48, 0x2, RZ ;  /* 0x0000000230027824 */ /* 0x000fe200078e00ff */
[----:B------:R-:W-:Y:S01]  /*5900*/  LOP3.LUT R47, R47, 0x30, R4, 0xf8, !PT ;  /* 0x000000302f2f7812 */ /* 0x000fe200078ef804 */
[----:B------:R-:W3:Y:S01]  /*5910*/  LDC.64 R34, c[0x0][0x890] ;  /* 0x00022400ff227b82 */ /* 0x000ee20000000a00 */
[----:B------:R-:W-:Y:S02]  /*5920*/  LOP3.LUT R16, R16, 0x600000, RZ, 0xc0, !PT ;  /* 0x0060000010107812 */ /* 0x000fe400078ec0ff */
[----:B------:R-:W-:-:S02]  /*5930*/  CS2R R42, SRZ ;  /* 0x00000000002a7805 */ /* 0x000fc4000001ff00 */
[----:B------:R-:W-:Y:S01]  /*5940*/  LOP3.LUT R2, R5, 0x8, R2, 0x78, !PT ;  /* 0x0000000805027812 */ /* 0x000fe200078e7802 */
[----:B------:R-:W4:Y:S01]  /*5950*/  LDCU UR53, c[0x0][0x370] ;  /* 0x00006e00ff3577ac */ /* 0x000f220008000800 */
[----:B------:R-:W-:Y:S02]  /*5960*/  LOP3.LUT R47, R47, 0x80, R4, 0xf8, !PT ;  /* 0x000000802f2f7812 */ /* 0x000fe400078ef804 */
[----:B------:R-:W-:Y:S01]  /*5970*/  LOP3.LUT R48, R48, 0x60, RZ, 0xc0, !PT ;  /* 0x0000006030307812 */ /* 0x000fe200078ec0ff */
[----:B-1----:R-:W-:Y:S01]  /*5980*/  ULEA UR44, UR4, UR44, 0x18 ;  /* 0x0000002c042c7291 */ /* 0x002fe2000f8ec0ff */
[----:B------:R-:W1:Y:S01]  /*5990*/  LDC.64 R30, c[0x0][0x8b0] ;  /* 0x00022c00ff1e7b82 */ /* 0x000e620000000a00 */
[----:B------:R-:W-:Y:S01]  /*59a0*/  LOP3.LUT R47, R47, R2, RZ, 0xfc, !PT ;  /* 0x000000022f2f7212 */ /* 0x000fe200078efcff */
[----:B------:R-:W-:Y:S01]  /*59b0*/  IMAD.MOV.U32 R2, RZ, RZ, RZ ;  /* 0x000000ffff027224 */ /* 0x000fe200078e00ff */
[----:B------:R-:W1:Y:S03]  /*59c0*/  LDCU.64 UR62, c[0x0][0x348] ;  /* 0x00006900ff3e77ac */ /* 0x000e660008000a00 */
[----:B------:R-:W-:Y:S01]  /*59d0*/  IMAD.SHL.U32 R47, R47, 0x2, RZ ;  /* 0x000000022f2f7824 */ /* 0x000fe200078e00ff */
[----:B------:R-:W1:Y:S01]  /*59e0*/  LDCU UR43, c[0x0][0xb0c] ;  /* 0x00016180ff2b77ac */ /* 0x000e620008000800 */
[----:B------:R-:W4:Y:S01]  /*59f0*/  LDS R3, [UR44+0x660] ;  /* 0x0006602cff037984 */ /* 0x000f220008000800 */
[----:B------:R-:W1:Y:S01]  /*5a00*/  LDC.64 R28, c[0x0][0x8a8] ;  /* 0x00022a00ff1c7b82 */ /* 0x000e620000000a00 */
[----:B------:R-:W1:Y:S01]  /*5a10*/  LDCU UR39, c[0x0][0xb30] ;  /* 0x00016600ff2777ac */ /* 0x000e620008000800 */
[----:B------:R-:W1:Y:S01]  /*5a20*/  LDCU.64 UR56, c[0x0][0x888] ;  /* 0x00011100ff3877ac */ /* 0x000e620008000a00 */
[----:B------:R-:W1:Y:S01]  /*5a30*/  LDCU.64 UR40, c[0x0][0xb28] ;  /* 0x00016500ff2877ac */ /* 0x000e620008000a00 */
[----:B------:R-:W1:Y:S01]  /*5a40*/  LDCU.128 UR48, c[0x0][0xb10] ;  /* 0x00016200ff3077ac */ /* 0x000e620008000c00 */
[----:B------:R-:W1:Y:S01]  /*5a50*/  LDCU UR52, c[0x0][0x374] ;  /* 0x00006e80ff3477ac */ /* 0x000e620008000800 */
[----:B------:R-:W-:Y:S01]  /*5a60*/  UIADD3 UR60, UPT, UPT, UR44, 0x700, URZ ;  /* 0x000007002c3c7890 */ /* 0x000fe2000fffe0ff */
[----:B------:R-:W-:Y:S01]  /*5a70*/  UMOV UR47, URZ ;  /* 0x000000ff002f7c82 */ /* 0x000fe20008000000 */
[----:B--234-:R-:W-:-:S10]  /*5a80*/  IMAD.IADD R16, R3, 0x1, R16 ;  /* 0x0000000103107824 */ /* 0x01cfd400078e0210 */
.L_x_110:
[C---:B------:R-:W-:Y:S02]  /*5a90*/  LEA R8, R41.reuse, UR44, 0x3 ;  /* 0x0000002c29087c11 */ /* 0x040fe4000f8e18ff */
[----:B------:R-:W-:Y:S02]  /*5aa0*/  SHF.L.U32 R3, R44, 0x1f, RZ ;  /* 0x0000001f2c037819 */ /* 0x000fe400000006ff */
[----:B------:R-:W-:Y:S02]  /*5ab0*/  LEA R5, R41, UR44, 0x4 ;  /* 0x0000002c29057c11 */ /* 0x000fe4000f8e20ff */
[----:B--2---:R-:W2:Y:S02]  /*5ac0*/  SYNCS.PHASECHK.TRANS64.TRYWAIT P0, [R8+URZ+0x5b0], R3 ;  /* 0x0005b003080075a7 */ /* 0x004ea400080011ff */
[----:B-12---:R-:W-:Y:S05]  /*5ad0*/  @!P0 BRA `(.L_x_91) ;  /* 0x0000002000048947 */ /* 0x006fea0003800000 */
.L_x_158:
        /* <DEDUP_REMOVED lines=11> */
[----:B------:R-:W-:Y:S01]  /*5b90*/  PLOP3.LUT P0, PT, PT, PT, UP1, 0x80, 0x8 ;  /* 0x000000000008781c */ /* 0x000fe20003f0f018 */
[----:B------:R-:W-:Y:S11]  /*5ba0*/  UP2UR UR55, UPR, URZ, 0x2 ;  /* 0x00000002ff377883 */ /* 0x000ff60008000000 */
[----:B------:R-:W-:Y:S01]  /*5bb0*/  @!UPT UIADD3 URZ, UPT, UPT, URZ, URZ, URZ ;  /* 0x000000fffffff290 */ /* 0x000fe2000fffe0ff */
[----:B------:R-:W-:Y:S02]  /*5bc0*/  @P0 SHF.R.U32.HI R0, RZ, 0x10, R5 ;  /* 0x00000010ff000819 */ /* 0x000fe40000011605 */
[----:B--2---:R-:W-:Y:S02]  /*5bd0*/  @P0 MOV R3, R4 ;  /* 0x0000000400030202 */ /* 0x004fe40000000f00 */
        /* <DEDUP_REMOVED lines=11> */
[----:B------:R-:W3:Y:S01]  /*5c90*/  LDCU UR12, c[0x0][0xb20] ;  /* 0x00016400ff0c77ac */ /* 0x000ee20008000800 */
[----:B-1----:R-:W-:Y:S02]  /*5ca0*/  UIMAD.WIDE.U32 UR4, UR52, UR51, URZ ;  /* 0x00000033340472a5 */ /* 0x002fe4000f8e00ff */
[----:B------:R-:W-:Y:S02]  /*5cb0*/  UIMAD.WIDE.U32 UR6, UR53, UR48, URZ ;  /* 0x00000030350672a5 */ /* 0x000fe4000f8e00ff */
[----:B------:R-:W-:Y:S02]  /*5cc0*/  UISETP.NE.AND UP0, UPT, UR50, 0x1, UPT ;  /* 0x000000013200788c */ /* 0x000fe4000bf05270 */
[----:B------:R-:W-:Y:S02]  /*5cd0*/  UIMAD.WIDE.U32 UR8, UR37, UR51, URZ ;  /* 0x00000033250872a5 */ /* 0x000fe4000f8e00ff */
[----:B------:R-:W-:Y:S02]  /*5ce0*/  UIMAD.WIDE.U32 UR10, UR38, UR48, URZ ;  /* 0x00000030260a72a5 */ /* 0x000fe4000f8e00ff */
[----:B------:R-:W-:Y:S02]  /*5cf0*/  UISETP.NE.AND UP1, UPT, UR43, 0x1, UPT ;  /* 0x000000012b00788c */ /* 0x000fe4000bf25270 */
[----:B------:R-:W-:Y:S01]  /*5d00*/  UISETP.NE.AND UP2, UPT, UR42, 0x1, UPT ;  /* 0x000000012a00788c */ /* 0x000fe2000bf45270 */
[----:B------:R-:W-:Y:S02]  /*5d10*/  UMOV UR4, UR5 ;  /* 0x0000000500047c82 */ /* 0x000fe40008000000 */
[----:B---3--:R-:W-:Y:S03]  /*5d20*/  USHF.R.U32.HI UR5, URZ, UR12, UR4 ;  /* 0x0000000cff057299 */ /* 0x008fe60008011604 */
[----:B------:R-:W-:Y:S02]  /*5d30*/  UMOV UR4, UR7 ;  /* 0x0000000700047c82 */ /* 0x000fe40008000000 */
[----:B------:R-:W-:Y:S02]  /*5d40*/  USHF.R.U32.HI UR7, URZ, UR49, UR4 ;  /* 0x00000031ff077299 */ /* 0x000fe40008011604 */
[----:B------:R-:W-:Y:S02]  /*5d50*/  USEL UR4, UR52, UR5, !UP0 ;  /* 0x0000000534047287 */ /* 0x000fe4000c000000 */
[----:B------:R-:W-:Y:S01]  /*5d60*/  USEL UR7, UR53, UR7, !UP1 ;  /* 0x0000000735077287 */ /* 0x000fe2000c800000 */
[----:B------:R-:W-:Y:S01]  /*5d70*/  UMOV UR5, UR9 ;  /* 0x0000000900057c82 */ /* 0x000fe20008000000 */
[----:B------:R-:W-:Y:S02]  /*5d80*/  UIMAD.WIDE.U32 UR8, UR4, UR40, URZ ;  /* 0x00000028040872a5 */ /* 0x000fe4000f8e00ff */
[----:B------:R-:W-:Y:S03]  /*5d90*/  USHF.R.U32.HI UR6, URZ, UR12, UR5 ;  /* 0x0000000cff067299 */ /* 0x000fe60008011605 */
[----:B------:R-:W-:Y:S01]  /*5da0*/  UMOV UR5, UR11 ;  /* 0x0000000b00057c82 */ /* 0x000fe20008000000 */
[----:B------:R-:W-:Y:S02]  /*5db0*/  UIMAD.WIDE.U32 UR10, UR7, UR40, URZ ;  /* 0x00000028070a72a5 */ /* 0x000fe4000f8e00ff */
[----:B------:R-:W-:Y:S02]  /*5dc0*/  USHF.R.U32.HI UR12, URZ, UR49, UR5 ;  /* 0x00000031ff0c7299 */ /* 0x000fe40008011605 */
[----:B------:R-:W-:Y:S01]  /*5dd0*/  USEL UR6, UR37, UR6, !UP0 ;  /* 0x0000000625067287 */ /* 0x000fe2000c000000 */
[----:B------:R-:W-:Y:S02]  /*5de0*/  UMOV UR5, UR9 ;  /* 0x0000000900057c82 */ /* 0x000fe40008000000 */
[----:B------:R-:W-:Y:S01]  /*5df0*/  UMOV UR10, UR11 ;  /* 0x0000000b000a7c82 */ /* 0x000fe20008000000 */
[----:B------:R-:W-:Y:S02]  /*5e00*/  @UP2 USHF.R.U32.HI UR4, URZ, UR41, UR5 ;  /* 0x00000029ff042299 */ /* 0x000fe40008011605 */
[----:B------:R-:W-:Y:S02]  /*5e10*/  @UP2 USHF.R.U32.HI UR7, URZ, UR41, UR10 ;  /* 0x00000029ff072299 */ /* 0x000fe4000801160a */
[----:B------:R-:W-:Y:S02]  /*5e20*/  UIMAD UR4, UR42, UR4, URZ ;  /* 0x000000042a0472a4 */ /* 0x000fe4000f8e02ff */
[----:B------:R-:W-:Y:S02]  /*5e30*/  UIMAD.WIDE.U32 UR10, UR6, UR40, URZ ;  /* 0x00000028060a72a5 */ /* 0x000fe4000f8e00ff */
[----:B------:R-:W-:Y:S02]  /*5e40*/  USEL UR5, UR38, UR12, !UP1 ;  /* 0x0000000c26057287 */ /* 0x000fe4000c800000 */
[----:B------:R-:W-:Y:S02]  /*5e50*/  UIMAD UR8, UR42, UR7, URZ ;  /* 0x000000072a0872a4 */ /* 0x000fe4000f8e02ff */
[----:B------:R-:W-:Y:S03]  /*5e60*/  UISETP.GE.AND UP0, UPT, UR6, UR4, UPT ;  /* 0x000000040600728c */ /* 0x000fe6000bf06270 */
[----:B------:R-:W-:Y:S01]  /*5e70*/  UMOV UR4, UR11 ;  /* 0x0000000b00047c82 */ /* 0x000fe20008000000 */
[----:B------:R-:W-:Y:S02]  /*5e80*/  UISETP.GE.OR UP0, UPT, UR5, UR8, UP0 ;  /* 0x000000080500728c */ /* 0x000fe40008706670 */
[----:B------:R-:W-:Y:S02]  /*5e90*/  USHF.R.U32.HI UR4, URZ, UR41, UR4 ;  /* 0x00000029ff047299 */ /* 0x000fe40008011604 */
[----:B------:R-:W-:Y:S02]  /*5ea0*/  UIMAD.WIDE.U32 UR8, UR5, UR40, URZ ;  /* 0x00000028050872a5 */ /* 0x000fe4000f8e00ff */
[----:B------:R-:W-:Y:S02]  /*5eb0*/  USEL UR11, UR6, UR4, !UP2 ;  /* 0x00000004060b7287 */ /* 0x000fe4000d000000 */
[----:B------:R-:W-:Y:S02]  /*5ec0*/  UIADD3 UR8, UPT, UPT, -UR5, URZ, URZ ;  /* 0x000000ff05087290 */ /* 0x000fe4000fffe1ff */
[----:B------:R-:W-:Y:S01]  /*5ed0*/  UIADD3 UR10, UPT, UPT, -UR11, URZ, URZ ;  /* 0x000000ff0b0a7290 */ /* 0x000fe2000fffe1ff */
[----:B------:R-:W-:Y:S01]  /*5ee0*/  @!UP0 UMOV UR4, UR9 ;  /* 0x0000000900048c82 */ /* 0x000fe20008000000 */
[----:B------:R-:W-:Y:S02]  /*5ef0*/  UIADD3 UR9, UPT, UPT, -UR6, URZ, URZ ;  /* 0x000000ff06097290 */ /* 0x000fe4000fffe1ff */
[----:B------:R-:W-:Y:S02]  /*5f00*/  @!UP0 USHF.R.U32.HI UR4, URZ, UR41, UR4 ;  /* 0x00000029ff048299 */ /* 0x000fe40008011604 */
[----:B------:R-:W-:Y:S02]  /*5f10*/  UIMAD UR10, UR42, UR10, UR6 ;  /* 0x0000000a2a0a72a4 */ /* 0x000fe4000f8e0206 */
[----:B------:R-:W-:Y:S04]  /*5f20*/  @!UP0 USEL UR4, UR5, UR4, !UP2 ;  /* 0x0000000405048287 */ /* 0x000fe8000d000000 */
[----:B------:R-:W-:Y:S02]  /*5f30*/  @!UP0 UIMAD UR10, UR7, UR10, UR4 ;  /* 0x0000000a070a82a4 */ /* 0x000fe4000f8e0204 */
[----:B------:R-:W-:Y:S02]  /*5f40*/  @!UP0 UIADD3 UR11, UPT, UPT, UR11, -UR4, URZ ;  /* 0x800000040b0b8290 */ /* 0x000fe4000fffe0ff */
[----:B------:R-:W-:Y:S02]  /*5f50*/  UIMAD UR7, UR43, UR8, UR38 ;  /* 0x000000082b0772a4 */ /* 0x000fe4000f8e0226 */
[----:B------:R-:W-:Y:S02]  /*5f60*/  @!UP0 UIMAD UR6, UR11, UR42, UR5 ;  /* 0x0000002a0b0682a4 */ /* 0x000fe4000f8e0205 */
[----:B------:R-:W-:Y:S01]  /*5f70*/  UIMAD UR4, UR50, UR9, UR37 ;  /* 0x00000009320472a4 */ /* 0x000fe2000f8e0225 */
[----:B------:R-:W-:Y:S02]  /*5f80*/  @!UP0 UMOV UR5, UR10 ;  /* 0x0000000a00058c82 */ /* 0x000fe40008000000 */
[----:B------:R-:W-:Y:S02]  /*5f90*/  UIMAD UR38, UR5, UR43, UR7 ;  /* 0x0000002b052672a4 */ /* 0x000fe4000f8e0207 */
[----:B------:R-:W-:Y:S11]  /*5fa0*/  UIMAD UR37, UR6, UR50, UR4 ;  /* 0x00000032062572a4 */ /* 0x000ff6000f8e0204 */
[----:B------:R-:W-:Y:S01]  /*5fb0*/  @!UPT UIADD3 URZ, UPT, UPT, URZ, URZ, URZ ;  /* 0x000000fffffff290 */ /* 0x000fe2000fffe0ff */
.L_x_92:
[----:B-1----:R-:W-:Y:S01]  /*5fc0*/  UISETP.NE.AND UP0, UPT, UR39, 0x1, UPT ;  /* 0x000000012700788c */ /* 0x002fe2000bf05270 */
[----:B------:R-:W-:Y:S10]  /*5fd0*/  IADD3 R41, PT, PT, R41, 0x1, RZ ;  /* 0x0000000129297810 */ /* 0x000ff40007ffe0ff */
[----:B------:R-:W1:Y:S01]  /*5fe0*/  @!UP0 LDCU.128 UR12, c[0x0][0xb10] ;  /* 0x00016200ff0c87ac */ /* 0x000e620008000c00 */
[----:B------:R-:W3:Y:S01]  /*5ff0*/  @!UP0 LDCU UR5, c[0x0][0xb0c] ;  /* 0x00016180ff0587ac */ /* 0x000ee20008000800 */
[----:B------:R-:W4:Y:S01]  /*6000*/  @!UP0 LDCU UR10, c[0x0][0xb20] ;  /* 0x00016400ff0a87ac */ /* 0x000f220008000800 */
[----:B-1----:R-:W-:Y:S02]  /*6010*/  UIMAD.WIDE.U32 UR8, UR38, UR12, URZ ;  /* 0x0000000c260872a5 */ /* 0x002fe4000f8e00ff */
[----:B------:R-:W-:Y:S02]  /*6020*/  UIMAD.WIDE.U32 UR6, UR37, UR15, URZ ;  /* 0x0000000f250672a5 */ /* 0x000fe4000f8e00ff */
[----:B------:R-:W-:Y:S03]  /*6030*/  @!UP0 UISETP.NE.AND UP1, UPT, UR14, 0x1, UPT ;  /* 0x000000010e00888c */ /* 0x000fe6000bf25270 */
[----:B------:R-:W-:Y:S01]  /*6040*/  @!UP0 UMOV UR4, UR9 ;  /* 0x0000000900048c82 */ /* 0x000fe20008000000 */
[----:B---3--:R-:W-:Y:S02]  /*6050*/  @!UP0 UISETP.NE.AND UP2, UPT, UR5, 0x1, UPT ;  /* 0x000000010500888c */ /* 0x008fe4000bf45270 */
[----:B------:R-:W-:Y:S01]  /*6060*/  @!UP0 USHF.R.U32.HI UR4, URZ, UR13, UR4 ;  /* 0x0000000dff048299 */ /* 0x000fe20008011604 */
[----:B------:R-:W-:Y:S02]  /*6070*/  @!UP0 UMOV UR6, UR7 ;  /* 0x0000000700068c82 */ /* 0x000fe40008000000 */
[----:B----4-:R-:W-:Y:S02]  /*6080*/  @!UP0 USHF.R.U32.HI UR6, URZ, UR10, UR6 ;  /* 0x0000000aff068299 */ /* 0x010fe40008011606 */
[----:B------:R-:W-:Y:S02]  /*6090*/  @!UP0 USEL UR7, UR38, UR4, !UP2 ;  /* 0x0000000426078287 */ /* 0x000fe4000d000000 */
[----:B------:R-:W-:Y:S04]  /*60a0*/  @!UP0 USEL UR6, UR37, UR6, !UP1 ;  /* 0x0000000625068287 */ /* 0x000fe8000c800000 */
[----:B------:R-:W-:Y:S02]  /*60b0*/  @!UP0 UIADD3 UR4, UPT, UPT, -UR7, UR6, URZ ;  /* 0x0000000607048290 */ /* 0x000fe4000fffe1ff */
[----:B------:R-:W-:Y:S02]  /*60c0*/  @!UP0 UIADD3 UR6, UPT, UPT, UR7, -UR6, URZ ;  /* 0x8000000607068290 */ /* 0x000fe4000fffe0ff */
[----:B------:R-:W-:Y:S02]  /*60d0*/  @!UP0 UIMAD UR38, UR4, UR5, UR38 ;  /* 0x00000005042682a4 */ /* 0x000fe4000f8e0226 */
[----:B------:R-:W-:Y:S02]  /*60e0*/  @!UP0 UIMAD UR37, UR6, UR14, UR37 ;  /* 0x0000000e062582a4 */ /* 0x000fe4000f8e0225 */
[----:B------:R-:W-:Y:S09]  /*60f0*/  ULOP3.LUT UP0, URZ, UR60, 0x90, URZ, 0xc0, !UPT ;  /* 0x000000903cff7892 */ /* 0x000ff2000f80c0ff */
[----:B------:R-:W-:Y:S05]  /*6100*/  BRA.U !UP0, `(.L_x_93) ;  /* 0x00000001087c7547 */ /* 0x000fea000b800000 */
[----:B------:R-:W1:Y:S01]  /*6110*/  LDCU.64 UR8, c[0x4][0x80] ;  /* 0x01001000ff0877ac */ /* 0x000e620008000a00 */
[----:B------:R-:W-:Y:S01]  /*6120*/  MOV R18, 0x0 ;  /* 0x0000000000127802 */ /* 0x000fe20000000f00 */
[----:B------:R-:W-:Y:S02]  /*6130*/  HFMA2 R12, -RZ, RZ, 0, 5.9604644775390625e-08 ;  /* 0x00000001ff0c7431 */ /* 0x000fe400000001ff */
[----:B------:R-:W-:Y:S01]  /*6140*/  IMAD.MOV.U32 R8, RZ, RZ, 0x70 ;  /* 0x00000070ff087424 */ /* 0x000fe200078e00ff */
[----:B------:R3:W4:Y:S01]  /*6150*/  LDC.64 R14, c[0x4][R18] ;  /* 0x01000000120e7b82 */ /* 0x0007220000000a00 */
[----:B------:R-:W2:Y:S01]  /*6160*/  LDCU.64 UR6, c[0x4][0x88] ;  /* 0x01001100ff0677ac */ /* 0x000ea20008000a00 */
[----:B------:R-:W-:Y:S01]  /*6170*/  IMAD.MOV.U32 R13, RZ, RZ, RZ ;  /* 0x000000ffff0d7224 */ /* 0x000fe200078e00ff */
[----:B------:R-:W2:Y:S01]  /*6180*/  LDCU.64 UR4, c[0x4][0x8] ;  /* 0x01000100ff0477ac */ /* 0x000ea20008000a00 */
[----:B-1----:R-:W-:Y:S01]  /*6190*/  MOV R5, UR9 ;  /* 0x0000000900057c02 */ /* 0x002fe20008000f00 */
[----:B------:R-:W-:Y:S01]  /*61a0*/  IMAD.U32 R4, RZ, RZ, UR8 ;  /* 0x00000008ff047e24 */ /* 0x000fe2000f8e00ff */
[----:B--2---:R-:W-:Y:S01]  /*61b0*/  MOV R7, UR7 ;  /* 0x0000000700077c02 */ /* 0x004fe20008000f00 */
[----:B------:R-:W-:Y:S01]  /*61c0*/  IMAD.U32 R6, RZ, RZ, UR6 ;  /* 0x00000006ff067e24 */ /* 0x000fe2000f8e00ff */
[----:B------:R-:W-:Y:S01]  /*61d0*/  MOV R11, UR5 ;  /* 0x00000005000b7c02 */ /* 0x000fe20008000f00 */
[----:B------:R-:W-:Y:S02]  /*61e0*/  IMAD.U32 R10, RZ, RZ, UR4 ;  /* 0x00000004ff0a7e24 */ /* 0x000fe4000f8e00ff */
[----:B------:R-:W-:Y:S07]  /*61f0*/  LEPC R20, `(.L_x_94) ;  /* 0x000000001014794e */ /* 0x000fee0000000000 */
[----:B---345:R-:W-:Y:S05]  /*6200*/  CALL.ABS.NOINC R14 ;  /* 0x000000000e007343 */ /* 0x038fea0003c00000 */
.L_x_94:
[----:B------:R-:W1:Y:S01]  /*6210*/  LDCU.64 UR8, c[0x4][0x80] ;  /* 0x01001000ff0877ac */ /* 0x000e620008000a00 */
[----:B------:R2:W3:Y:S01]  /*6220*/  LDC.64 R14, c[0x4][R18] ;  /* 0x01000000120e7b82 */ /* 0x0004e20000000a00 */
[----:B------:R-:W-:Y:S02]  /*6230*/  HFMA2 R12, -RZ, RZ, 0, 5.9604644775390625e-08 ;  /* 0x00000001ff0c7431 */ /* 0x000fe400000001ff */
[----:B------:R-:W-:Y:S02]  /*6240*/  IMAD.MOV.U32 R8, RZ, RZ, 0x70 ;  /* 0x00000070ff087424 */ /* 0x000fe400078e00ff */
[----:B------:R-:W-:Y:S01]  /*6250*/  IMAD.MOV.U32 R13, RZ, RZ, RZ ;  /* 0x000000ffff0d7224 */ /* 0x000fe200078e00ff */
[----:B------:R-:W4:Y:S01]  /*6260*/  LDCU.64 UR6, c[0x4][0x88] ;  /* 0x01001100ff0677ac */ /* 0x000f220008000a00 */
[----:B------:R-:W5:Y:S01]  /*6270*/  LDCU.64 UR4, c[0x4][0x8] ;  /* 0x01000100ff0477ac */ /* 0x000f620008000a00 */
[----:B-1----:R-:W-:Y:S02]  /*6280*/  MOV R4, UR8 ;  /* 0x0000000800047c02 */ /* 0x002fe40008000f00 */
[----:B------:R-:W-:Y:S02]  /*6290*/  MOV R5, UR9 ;  /* 0x0000000900057c02 */ /* 0x000fe40008000f00 */
[----:B----4-:R-:W-:Y:S01]  /*62a0*/  MOV R7, UR7 ;  /* 0x0000000700077c02 */ /* 0x010fe20008000f00 */
[----:B------:R-:W-:Y:S01]  /*62b0*/  IMAD.U32 R6, RZ, RZ, UR6 ;  /* 0x00000006ff067e24 */ /* 0x000fe2000f8e00ff */
[----:B-----5:R-:W-:Y:S01]  /*62c0*/  MOV R11, UR5 ;  /* 0x00000005000b7c02 */ /* 0x020fe20008000f00 */
[----:B--2---:R-:W-:Y:S02]  /*62d0*/  IMAD.U32 R10, RZ, RZ, UR4 ;  /* 0x00000004ff0a7e24 */ /* 0x004fe4000f8e00ff */
[----:B------:R-:W-:Y:S07]  /*62e0*/  LEPC R20, `(.L_x_93) ;  /* 0x000000001014794e */ /* 0x000fee0000000000 */
[----:B---3--:R-:W-:Y:S05]  /*62f0*/  CALL.ABS.NOINC R14 ;  /* 0x000000000e007343 */ /* 0x008fea0003c00000 */
.L_x_93:
[----:B------:R-:W-:Y:S01]  /*6300*/  ISETP.NE.U32.AND P3, PT, R34, RZ, PT ;  /* 0x000000ff2200720c */ /* 0x000fe20003f65070 */
[----:B------:R-:W-:Y:S01]  /*6310*/  UISETP.NE.AND UP1, UPT, UR61, URZ, UPT ;  /* 0x000000ff3d00728c */ /* 0x000fe2000bf25270 */
[----:B------:R-:W-:Y:S02]  /*6320*/  ISETP.NE.U32.AND P4, PT, R30, RZ, PT ;  /* 0x000000ff1e00720c */ /* 0x000fe40003f85070 */
[----:B------:R-:W-:Y:S02]  /*6330*/  ISETP.NE.AND.EX P3, PT, R35, RZ, PT, P3 ;  /* 0x000000ff2300720c */ /* 0x000fe40003f65330 */
[----:B------:R-:W-:Y:S02]  /*6340*/  PLOP3.LUT P1, PT, PT, PT, PT, 0x8, 0x80 ;  /* 0x000000000080781c */ /* 0x000fe40003f2e170 */
[----:B------:R-:W-:Y:S02]  /*6350*/  PLOP3.LUT P0, PT, PT, PT, UP1, 0x80, 0x8 ;  /* 0x000000000008781c */ /* 0x000fe40003f0f018 */
[----:B------:R-:W-:Y:S02]  /*6360*/  ISETP.NE.AND.EX P4, PT, R31, RZ, PT, P4 ;  /* 0x000000ff1f00720c */ /* 0x000fe40003f85340 */
[----:B------:R-:W1:Y:S09]  /*6370*/  @UP1 LDCU.64 UR4, c[0x0][0x888] ;  /* 0x00011100ff0417ac */ /* 0x000e720008000a00 */
[----:B------:R-:W-:Y:S01]  /*6380*/  @P0 PLOP3.LUT P1, PT, P3, PT, PT, 0x80, 0x8 ;  /* 0x000000000008081c */ /* 0x000fe20001f2f070 */
[----:B-1----:R-:W-:Y:S04]  /*6390*/  @UP1 UISETP.NE.U32.AND UP0, UPT, UR4, URZ, UPT ;  /* 0x000000ff0400128c */ /* 0x002fe8000bf05070 */
[----:B------:R-:W-:Y:S04]  /*63a0*/  @UP1 UISETP.NE.AND.EX UP0, UPT, UR5, URZ, UPT, UP0 ;  /* 0x000000ff0500128c */ /* 0x000fe8000bf05300 */
[----:B------:R-:W-:Y:S01]  /*63b0*/  @UP1 USEL UR4, URZ, 0xffffffff, UP0 ;  /* 0xffffffffff041887 */ /* 0x000fe20008000000 */
[----:B------:R-:W-:Y:S11]  /*63c0*/  @!P3 BRA `(.L_x_95) ;  /* 0x000000000030b947 */ /* 0x000ff60003800000 */
[----:B------:R-:W-:Y:S01]  /*63d0*/  ISETP.NE.U32.AND P2, PT, R32, RZ, PT ;  /* 0x000000ff2000720c */ /* 0x000fe20003f45070 */
[----:B------:R-:W1:Y:S01]  /*63e0*/  LDCU.64 UR6, c[0x0][0x358] ;  /* 0x00006b00ff0677ac */ /* 0x000e620008000a00 */
[----:B------:R-:W-:Y:S02]  /*63f0*/  IMAD.MOV.U32 R23, RZ, RZ, 0x1 ;  /* 0x00000001ff177424 */ /* 0x000fe400078e00ff */
[----:B------:R-:W-:Y:S11]  /*6400*/  ISETP.NE.AND.EX P2, PT, R33, RZ, PT, P2 ;  /* 0x000000ff2100720c */ /* 0x000ff60003f45320 */
[----:B------:R-:W-:Y:S02]  /*6410*/  @!UPT UIADD3 URZ, UPT, UPT, URZ, URZ, URZ ;  /* 0x000000fffffff290 */ /* 0x000fe4000fffe0ff */
[----:B------:R-:W3:Y:S01]  /*6420*/  @P2 LDC.64 R4, c[0x0][0x888] ;  /* 0x00022200ff042b82 */ /* 0x000ee20000000a00 */
[----:B--2---:R-:W-:Y:S04]  /*6430*/  @P2 IMAD R0, R34, UR36, RZ ;  /* 0x0000002422002c24 */ /* 0x004fe8000f8e02ff */
[----:B---3--:R-:W-:Y:S04]  /*6440*/  @P2 IMAD.WIDE R4, R0, 0x4, R4 ;  /* 0x0000000400042825 */ /* 0x008fe800078e0204 */
[----:B------:R-:W-:Y:S01]  /*6450*/  HFMA2 R0, -RZ, RZ, 0, 5.9604644775390625e-08 ;  /* 0x00000001ff007431 */ /* 0x000fe200000001ff */
[----:B-1---5:R1:W5:Y:S04]  /*6460*/  @P2 LDG.E R19, desc[UR6][R4.64] ;  /* 0x0000000604132981 */ /* 0x022368000c1e1900 */
[----:B------:R-:W-:Y:S01]  /*6470*/  @!P2 PRMT R23, R0, 0x7610, R23 ;  /* 0x000076100017a816 */ /* 0x000fe20000000017 */
[----:B-1----:R-:W3:Y:S06]  /*6480*/  @!P2 LDC R19, c[0x0][0x880] ;  /* 0x00022000ff13ab82 */ /* 0x002eec0000000800 */
.L_x_95:
[----:B------:R-:W-:Y:S05]  /*6490*/  @!P4 BRA `(.L_x_96) ;  /* 0x000000000024c947 */ /* 0x000fea0003800000 */
[----:B------:R-:W-:Y:S01]  /*64a0*/  ISETP.NE.U32.AND P2, PT, R28, RZ, PT ;  /* 0x000000ff1c00720c */ /* 0x000fe20003f45070 */
[----:B------:R-:W1:Y:S03]  /*64b0*/  LDCU.64 UR6, c[0x0][0x358] ;  /* 0x00006b00ff0677ac */ /* 0x000e660008000a00 */
[----:B------:R-:W-:Y:S11]  /*64c0*/  ISETP.NE.AND.EX P2, PT, R29, RZ, PT, P2 ;  /* 0x000000ff1d00720c */ /* 0x000ff60003f45320 */
[----:B------:R-:W-:Y:S02]  /*64d0*/  @!UPT UIADD3 URZ, UPT, UPT, URZ, URZ, URZ ;  /* 0x000000fffffff290 */ /* 0x000fe4000fffe0ff */
[----:B------:R-:W4:Y:S01]  /*64e0*/  @P2 LDC.64 R4, c[0x0][0x8a8] ;  /* 0x00022a00ff042b82 */ /* 0x000f220000000a00 */
[----:B--2---:R-:W-:Y:S04]  /*64f0*/  @P2 IMAD R0, R30, UR36, RZ ;  /* 0x000000241e002c24 */ /* 0x004fe8000f8e02ff */
[----:B----4-:R-:W-:Y:S05]  /*6500*/  @P2 IMAD.WIDE R4, R0, 0x4, R4 ;  /* 0x0000000400042825 */ /* 0x010fea00078e0204 */
[----:B-1---5:R1:W5:Y:S02]  /*6510*/  @P2 LDG.E R17, desc[UR6][R4.64] ;  /* 0x0000000604112981 */ /* 0x022364000c1e1900 */
[----:B-1----:R-:W4:Y:S02]  /*6520*/  @!P2 LDC R17, c[0x0][0x8a0] ;  /* 0x00022800ff11ab82 */ /* 0x002f240000000800 */
.L_x_96:
[----:B---3-5:R-:W-:Y:S01]  /*6530*/  @P0 FSETP.NEU.AND P4, PT, R19, RZ, PT ;  /* 0x000000ff1300020b */ /* 0x028fe20003f8d000 */
[----:B------:R-:W-:Y:S01]  /*6540*/  IMAD.U32 R4, RZ, RZ, UR4 ;  /* 0x00000004ff047e24 */ /* 0x000fe2000f8e00ff */
[----:B------:R-:W-:Y:S01]  /*6550*/  @P0 LOP3.LUT P2, RZ, R23, 0xff, RZ, 0xc0, !PT ;  /* 0x000000ff17ff0812 */ /* 0x000fe2000784c0ff */
[C---:B------:R-:W-:Y:S01]  /*6560*/  IMAD.SHL.U32 R52, R43.reuse, 0x800, RZ ;  /* 0x000008002b347824 */ /* 0x040fe200078e00ff */
[----:B------:R-:W-:Y:S01]  /*6570*/  @P0 SEL R11, RZ, 0xffffffff, P4 ;  /* 0xffffffffff0b0807 */ /* 0x000fe20002000000 */
[----:B------:R-:W-:Y:S01]  /*6580*/  BSSY B1, `(.L_x_97) ;  /* 0x000002e000017945 */ /* 0x000fe20003800000 */
[----:B--2---:R-:W-:Y:S02]  /*6590*/  LEA R0, R43, UR44, 0x3 ;  /* 0x0000002c2b007c11 */ /* 0x004fe4000f8e18ff */
[----:B------:R-:W-:Y:S02]  /*65a0*/  CS2R R26, SRZ ;  /* 0x00000000001a7805 */ /* 0x000fe4000001ff00 */
[----:B------:R-:W-:Y:S02]  /*65b0*/  @P1 SEL R11, R4, R11, !P2 ;  /* 0x0000000b040b1207 */ /* 0x000fe40005000000 */
[----:B------:R-:W-:Y:S02]  /*65c0*/  CS2R R24, SRZ ;  /* 0x0000000000187805 */ /* 0x000fe4000001ff00 */
[----:B------:R-:W-:Y:S02]  /*65d0*/  LOP3.LUT R4, R46, 0x1, RZ, 0x3c, !PT ;  /* 0x000000012e047812 */ /* 0x000fe400078e3cff */
[----:B------:R-:W-:Y:S02]  /*65e0*/  @P0 LOP3.LUT R11, R11, 0x1, RZ, 0xc0, !PT ;  /* 0x000000010b0b0812 */ /* 0x000fe400078ec0ff */
[C---:B------:R-:W-:Y:S02]  /*65f0*/  LEA R36, R2.reuse, UR44, 0x3 ;  /* 0x0000002c02247c11 */ /* 0x040fe4000f8e18ff */
[----:B------:R-:W-:Y:S02]  /*6600*/  ISETP.NE.U32.OR P6, PT, R11, 0x1, !P0 ;  /* 0x000000010b00780c */ /* 0x000fe400047c5470 */
[----:B------:R-:W-:Y:S02]  /*6610*/  SHF.L.U32 R7, R45, 0x1f, RZ ;  /* 0x0000001f2d077819 */ /* 0x000fe400000006ff */
[----:B------:R-:W-:Y:S02]  /*6620*/  LEA.HI R5, R2, R2, RZ, 0x1 ;  /* 0x0000000202057211 */ /* 0x000fe400078f08ff */
[----:B------:R-:W-:Y:S02]  /*6630*/  PLOP3.LUT P5, PT, PT, PT, PT, 0x8, 0x80 ;  /* 0x000000000080781c */ /* 0x000fe40003fae170 */
[----:B------:R-:W-:Y:S01]  /*6640*/  P2R R49, PR, RZ, 0x40 ;  /* 0x00000040ff317803 */ /* 0x000fe20000000000 */
[C---:B------:R-:W-:Y:S01]  /*6650*/  IMAD.SHL.U32 R3, R5.reuse, 0x8, RZ ;  /* 0x0000000805037824 */ /* 0x040fe200078e00ff */
[----:B------:R-:W-:Y:S02]  /*6660*/  LOP3.LUT R5, R5, 0xffe, RZ, 0xc0, !PT ;  /* 0x00000ffe05057812 */ /* 0x000fe400078ec0ff */
[----:B------:R-:W-:Y:S02]  /*6670*/  IADD3 R50, PT, PT, R52, UR44, R47 ;  /* 0x0000002c34327c10 */ /* 0x000fe4000fffe02f */
[----:B------:R-:W-:Y:S01]  /*6680*/  @P6 SHF.L.U32 R9, R4, 0x1f, RZ ;  /* 0x0000001f04096819 */ /* 0x000fe200000006ff */
[----:B------:R-:W-:Y:S01]  /*6690*/  IMAD.IADD R18, R2, 0x1, -R5 ;  /* 0x0000000102127824 */ /* 0x000fe200078e0a05 */
[----:B------:R-:W-:Y:S02]  /*66a0*/  LOP3.LUT R3, R3, 0xfffffff0, RZ, 0xc0, !PT ;  /* 0xfffffff003037812 */ /* 0x000fe400078ec0ff */
[----:B------:R-:W1:Y:S03]  /*66b0*/  @P6 SYNCS.PHASECHK.TRANS64.TRYWAIT P0, [R0+URZ+0x580], R9 ;  /* 0x00058009000065a7 */ /* 0x000e6600080011ff */
[----:B------:R-:W-:Y:S04]  /*66c0*/  IMAD.IADD R3, R16, 0x1, R3 ;  /* 0x0000000110037824 */ /* 0x000fe800078e0203 */
[----:B------:R-:W-:Y:S01]  /*66d0*/  IMAD R18, R18, 0x100000, R3 ;  /* 0x0010000012127824 */ /* 0x000fe200078e0203 */
[----:B------:R2:W3:Y:S01]  /*66e0*/  SYNCS.PHASECHK.TRANS64.TRYWAIT P4, [R36+URZ+0x5d0], R7 ;  /* 0x0005d007240075a7 */ /* 0x0004e200080811ff */
[----:B-1----:R-:W-:Y:S01]  /*66f0*/  @P6 PLOP3.LUT P5, PT, P0, PT, PT, 0x8, 0x80 ;  /* 0x000000000080681c */ /* 0x002fe200007ae170 */
[----:B------:R-:W-:Y:S01]  /*6700*/  @!UPT UIADD3 URZ, UPT, UPT, URZ, URZ, URZ ;  /* 0x000000fffffff290 */ /* 0x000fe2000fffe0ff */
[----:B--2---:R-:W-:Y:S11]  /*6710*/  @!P6 BRA `(.L_x_98) ;  /* 0x000000000050e947 */ /* 0x004ff60003800000 */
[----:B------:R-:W-:Y:S01]  /*6720*/  ISETP.NE.U32.AND P0, PT, RZ, UR56, PT ;  /* 0x00000038ff007c0c */ /* 0x000fe2000bf05070 */
[----:B------:R-:W-:Y:S01]  /*6730*/  BSSY B0, `(.L_x_99) ;  /* 0x000000f000007945 */ /* 0x000fe20003800000 */
[----:B------:R-:W-:Y:S01]  /*6740*/  FSETP.NEU.AND P2, PT, R19, RZ, PT ;  /* 0x000000ff1300720b */ /* 0x000fe20003f4d000 */
[----:B------:R-:W-:Y:S01]  /*6750*/  IMAD.MOV.U32 R26, RZ, RZ, RZ ;  /* 0x000000ffff1a7224 */ /* 0x000fe200078e00ff */
[----:B------:R-:W-:Y:S02]  /*6760*/  ISETP.NE.AND.EX P0, PT, RZ, UR57, PT, P0 ;  /* 0x00000039ff007c0c */ /* 0x000fe4000bf05300 */
[----:B------:R-:W-:Y:S02]  /*6770*/  LOP3.LUT P1, RZ, R23, 0xff, RZ, 0xc0, !PT ;  /* 0x000000ff17ff7812 */ /* 0x000fe4000782c0ff */
[----:B------:R-:W-:Y:S02]  /*6780*/  SEL R3, RZ, 0xffffffff, P2 ;  /* 0xffffffffff037807 */ /* 0x000fe40001000000 */
[----:B------:R-:W-:Y:S04]  /*6790*/  SEL R6, RZ, 0xffffffff, P0 ;  /* 0xffffffffff067807 */ /* 0x000fe80000000000 */
[----:B------:R-:W-:Y:S04]  /*67a0*/  @P3 SEL R3, R6, R3, !P1 ;  /* 0x0000000306033207 */ /* 0x000fe80004800000 */
[----:B------:R-:W-:Y:S04]  /*67b0*/  LOP3.LUT R3, R3, 0x1, RZ, 0xc0, !PT ;  /* 0x0000000103037812 */ /* 0x000fe800078ec0ff */
[----:B------:R-:W-:Y:S01]  /*67c0*/  ISETP.NE.U32.AND P0, PT, R3, 0x1, PT ;  /* 0x000000010300780c */ /* 0x000fe20003f05070 */
[----:B------:R-:W-:Y:S01]  /*67d0*/  @!UPT UIADD3 URZ, UPT, UPT, URZ, URZ, URZ ;  /* 0x000000fffffff290 */ /* 0x000fe2000fffe0ff */
[----:B------:R-:W-:Y:S11]  /*67e0*/  @!P5 BRA `(.L_x_100) ;  /* 0x00000000000cd947 */ /* 0x000ff60003800000 */
[----:B------:R-:W-:Y:S04]  /*67f0*/  SHF.L.U32 R3, R4, 0x1f, RZ ;  /* 0x0000001f04037819 */ /* 0x000fe800000006ff */
[----:B------:R-:W1:Y:S02]  /*6800*/  SYNCS.PHASECHK.TRANS64.TRYWAIT P1, [R0+URZ+0x580], R3 ;  /* 0x00058003000075a7 */ /* 0x000e6400080211ff */
[----:B-1----:R-:W-:Y:S05]  /*6810*/  @!P1 BRA `(.L_x_101) ;  /* 0x0000001000c89947 */ /* 0x002fea0003800000 */
.L_x_100:
[----:B------:R-:W-:Y:S05]  /*6820*/  BSYNC B0 ;  /* 0x0000000000007941 */ /* 0x000fea0003800000 */
.L_x_99:
[----:B------:R-:W-:Y:S01]  /*6830*/  CS2R R24, SRZ ;  /* 0x0000000000187805 */ /* 0x000fe2000001ff00 */
[----:B------:R-:W-:Y:S05]  /*6840*/  @P0 WARPSYNC.ALL ;  /* 0x0000000000000948 */ /* 0x000fea0003800000 */
[----:B------:R2:W1:Y:S02]  /*6850*/  @P0 LDSM.16.M88.4 R24, [R50+0x700] ;  /* 0x000700003218083b */ /* 0x0004640000000200 */
.L_x_98:
[----:B------:R-:W-:Y:S05]  /*6860*/  BSYNC B1 ;  /* 0x0000000000017941 */ /* 0x000fea0003800000 */
.L_x_97:
[----:B-1----:R-:W-:Y:S04]  /*6870*/  SHF.R.U32.HI R3, RZ, 0x15, R18 ;  /* 0x00000015ff037819 */ /* 0x002fe80000011612 */
[----:B------:R-:W-:Y:S01]  /*6880*/  LOP3.LUT P0, RZ, R3, 0x3, R40, 0x48, !PT ;  /* 0x0000000303ff7812 */ /* 0x000fe20007804828 */
[----:B------:R-:W-:Y:S01]  /*6890*/  @!UPT UIADD3 URZ, UPT, UPT, URZ, URZ, URZ ;  /* 0x000000fffffff290 */ /* 0x000fe2000fffe0ff */
[----:B---3--:R-:W-:Y:S11]  /*68a0*/  @P4 BRA `(.L_x_102) ;  /* 0x0000000000084947 */ /* 0x008ff60003800000 */
[----:B------:R-:W1:Y:S02]  /*68b0*/  SYNCS.PHASECHK.TRANS64.TRYWAIT P1, [R36+URZ+0x5d0], R7 ;  /* 0x0005d007240075a7 */ /* 0x000e6400080211ff */
[----:B-1----:R-:W-:Y:S05]  /*68c0*/  @!P1 BRA `(.L_x_103) ;  /* 0x0000001000b09947 */ /* 0x002fea0003800000 */
.L_x_102:
[----:B------:R-:W-:Y:S05]  /*68d0*/  @!P0 BRA `(.L_x_104) ;  /* 0x0000000000408947 */ /* 0x000fea0003800000 */
[----:B------:R-:W3:Y:S01]  /*68e0*/  LDCU.64 UR8, c[0x4][0x70] ;  /* 0x01000e00ff0877ac */ /* 0x000ee20008000a00 */
[----:B------:R-:W-:Y:S01]  /*68f0*/  MOV R15, 0x0 ;  /* 0x00000000000f7802 */ /* 0x000fe20000000f00 */
[----:B------:R-:W-:Y:S02]  /*6900*/  HFMA2 R12, -RZ, RZ, 0, 5.9604644775390625e-08 ;  /* 0x00000001ff0c7431 */ /* 0x000fe400000001ff */
[----:B------:R-:W-:Y:S02]  /*6910*/  IMAD.MOV.U32 R8, RZ, RZ, 0x192 ;  /* 0x00000192ff087424 */ /* 0x000fe400078e00ff */
[----:B------:R-:W-:Y:S01]  /*6920*/  IMAD.MOV.U32 R13, RZ, RZ, RZ ;  /* 0x000000ffff0d7224 */ /* 0x000fe200078e00ff */
[----:B------:R-:W1:Y:S01]  /*6930*/  LDCU.64 UR6, c[0x4][0x78] ;  /* 0x01000f00ff0677ac */ /* 0x000e620008000a00 */
[----:B------:R-:W2:Y:S01]  /*6940*/  LDC.64 R14, c[0x4][R15] ;  /* 0x010000000f0e7b82 */ /* 0x000ea20000000a00 */
[----:B------:R-:W5:Y:S01]  /*6950*/  LDCU.64 UR4, c[0x4][0x10] ;  /* 0x01000200ff0477ac */ /* 0x000f620008000a00 */
[----:B---3--:R-:W-:Y:S01]  /*6960*/  MOV R5, UR9 ;  /* 0x0000000900057c02 */ /* 0x008fe20008000f00 */
[----:B------:R-:W-:Y:S01]  /*6970*/  IMAD.U32 R4, RZ, RZ, UR8 ;  /* 0x00000008ff047e24 */ /* 0x000fe2000f8e00ff */
[----:B-1----:R-:W-:Y:S01]  /*6980*/  MOV R7, UR7 ;  /* 0x0000000700077c02 */ /* 0x002fe20008000f00 */
[----:B------:R-:W-:Y:S01]  /*6990*/  IMAD.U32 R6, RZ, RZ, UR6 ;  /* 0x00000006ff067e24 */ /* 0x000fe2000f8e00ff */
[----:B-----5:R-:W-:Y:S01]  /*69a0*/  MOV R11, UR5 ;  /* 0x00000005000b7c02 */ /* 0x020fe20008000f00 */
[----:B------:R-:W-:Y:S02]  /*69b0*/  IMAD.U32 R10, RZ, RZ, UR4 ;  /* 0x00000004ff0a7e24 */ /* 0x000fe4000f8e00ff */
[----:B------:R-:W-:Y:S07]  /*69c0*/  LEPC R20, `(.L_x_104) ;  /* 0x000000001014794e */ /* 0x000fee0000000000 */
[----:B--2-4-:R-:W-:Y:S05]  /*69d0*/  CALL.ABS.NOINC R14 ;  /* 0x000000000e007343 */ /* 0x014fea0003c00000 */
.L_x_104:
[----:B------:R-:W-:Y:S01]  /*69e0*/  ISETP.NE.AND P0, PT, R48, RZ, PT ;  /* 0x000000ff3000720c */ /* 0x000fe20003f05270 */
[----:B------:R-:W-:Y:S05]  /*69f0*/  WARPSYNC.ALL ;  /* 0x0000000000007948 */ /* 0x000fea0003800000 */
[----:B------:R-:W-:Y:S01]  /*6a00*/  R2UR UR4, R18 ;  /* 0x00000000120472ca */ /* 0x000fe200000e0000 */
[----:B------:R-:W3:Y:S01]  /*6a10*/  S2UR UR5, SR_CgaCtaId ;  /* 0x00000000000579c3 */ /* 0x000ee20000008800 */
[--C-:B------:R-:W-:Y:S01]  /*6a20*/  HADD2.F32 R0, -RZ, R24.reuse.H0_H0 ;  /* 0x20000018ff007230 */ /* 0x100fe20000004100 */
[----:B------:R-:W-:Y:S01]  /*6a30*/  BSSY.RECONVERGENT B0, `(.L_x_105) ;  /* 0x0000034000007945 */ /* 0x000fe20003800200 */
[----:B------:R-:W-:Y:S02]  /*6a40*/  HADD2.F32 R12, -RZ, R24.H1_H1 ;  /* 0x30000018ff0c7230 */ /* 0x000fe40000004100 */
[--C-:B------:R-:W-:Y:S02]  /*6a50*/  HADD2.F32 R3, -RZ, R25.reuse.H0_H0 ;  /* 0x20000019ff037230 */ /* 0x100fe40000004100 */
[----:B------:R-:W-:Y:S02]  /*6a60*/  HADD2.F32 R14, -RZ, R25.H1_H1 ;  /* 0x30000019ff0e7230 */ /* 0x000fe40000004100 */
[--C-:B------:R-:W-:Y:S02]  /*6a70*/  HADD2.F32 R13, -RZ, R26.reuse.H0_H0 ;  /* 0x2000001aff0d7230 */ /* 0x100fe40000004100 */
[----:B------:R-:W-:Y:S01]  /*6a80*/  HADD2.F32 R20, -RZ, R26.H1_H1 ;  /* 0x3000001aff147230 */ /* 0x000fe20000004100 */
[----:B-1----:R-:W4:Y:S01]  /*6a90*/  LDTM.16dp256bit.x2 R4, tmem[UR4] ;  /* 0x00000004000479ee */ /* 0x002f2200080a0000 */
[----:B------:R-:W-:Y:S01]  /*6aa0*/  R2UR UR4, R36 ;  /* 0x00000000240472ca */ /* 0x000fe200000e0000 */
[----:B------:R-:W-:Y:S01]  /*6ab0*/  NOP ;  /* 0x0000000000007918 */ /* 0x000fe20000000000 */
[--C-:B------:R-:W-:Y:S02]  /*6ac0*/  HADD2.F32 R15, -RZ, R27.reuse.H0_H0 ;  /* 0x2000001bff0f7230 */ /* 0x100fe40000004100 */
[----:B------:R-:W-:Y:S09]  /*6ad0*/  HADD2.F32 R22, -RZ, R27.H1_H1 ;  /* 0x3000001bff167230 */ /* 0x000ff20000004100 */
[----:B------:R-:W-:Y:S01]  /*6ae0*/  UIADD3 UR4, UPT, UPT, UR4, 0x5f0, URZ ;  /* 0x000005f004047890 */ /* 0x000fe2000fffe0ff */
[C---:B----4-:R-:W-:Y:S01]  /*6af0*/  FMUL R4, R17.reuse, R4 ;  /* 0x0000000411047220 */ /* 0x050fe20000400000 */
[C---:B------:R-:W-:Y:S01]  /*6b00*/  FMUL R5, R17.reuse, R5 ;  /* 0x0000000511057220 */ /* 0x040fe20000400000 */
[C---:B------:R-:W-:Y:S01]  /*6b10*/  FMUL R6, R17.reuse, R6 ;  /* 0x0000000611067220 */ /* 0x040fe20000400000 */
[----:B------:R-:W-:Y:S01]  /*6b20*/  FMUL R7, R17, R7 ;  /* 0x0000000711077220 */ /* 0x000fe20000400000 */
[----:B------:R-:W-:Y:S01]  /*6b30*/  FFMA R4, R19, R0, R4 ;  /* 0x0000000013047223 */ /* 0x000fe20000000004 */
[----:B------:R-:W-:Y:S01]  /*6b40*/  FMUL R8, R17, R8 ;  /* 0x0000000811087220 */ /* 0x000fe20000400000 */
[----:B------:R-:W-:Y:S01]  /*6b50*/  FFMA R5, R19, R12, R5 ;  /* 0x0000000c13057223 */ /* 0x000fe20000000005 */
[----:B------:R-:W-:Y:S01]  /*6b60*/  FMUL R9, R17, R9 ;  /* 0x0000000911097220 */ /* 0x000fe20000400000 */
[----:B------:R-:W-:Y:S01]  /*6b70*/  FFMA R6, R19, R3, R6 ;  /* 0x0000000313067223 */ /* 0x000fe20000000006 */
[----:B------:R-:W-:Y:S01]  /*6b80*/  FMUL R10, R17, R10 ;  /* 0x0000000a110a7220 */ /* 0x000fe20000400000 */
[----:B------:R-:W-:Y:S01]  /*6b90*/  FFMA R7, R19, R14, R7 ;  /* 0x0000000e13077223 */ /* 0x000fe20000000007 */
[----:B------:R-:W-:Y:S01]  /*6ba0*/  FMUL R11, R17, R11 ;  /* 0x0000000b110b7220 */ /* 0x000fe20000400000 */
[C---:B------:R-:W-:Y:S01]  /*6bb0*/  FFMA R8, R19.reuse, R13, R8 ;  /* 0x0000000d13087223 */ /* 0x040fe20000000008 */
[C---:B------:R-:W-:Y:S01]  /*6bc0*/  FFMA R9, R19.reuse, R20, R9 ;  /* 0x0000001413097223 */ /* 0x040fe20000000009 */
[C---:B------:R-:W-:Y:S01]  /*6bd0*/  FFMA R10, R19.reuse, R15, R10 ;  /* 0x0000000f130a7223 */ /* 0x040fe2000000000a */
[----:B------:R-:W-:Y:S01]  /*6be0*/  FFMA R11, R19, R22, R11 ;  /* 0x00000016130b7223 */ /* 0x000fe2000000000b */
[----:B---3--:R-:W-:Y:S01]  /*6bf0*/  UPRMT UR4, UR5, 0x654, UR4 ;  /* 0x0000065405047896 */ /* 0x008fe20008000004 */
[----:B------:R-:W-:Y:S02]  /*6c00*/  F2FP.F16.F32.PACK_AB R36, R5, R4 ;  /* 0x000000040524723e */ /* 0x000fe400000000ff */
[----:B------:R-:W-:Y:S02]  /*6c10*/  F2FP.F16.F32.PACK_AB R37, R7, R6 ;  /* 0x000000060725723e */ /* 0x000fe400000000ff */
[----:B------:R-:W-:Y:S02]  /*6c20*/  F2FP.F16.F32.PACK_AB R38, R9, R8 ;  /* 0x000000080926723e */ /* 0x000fe400000000ff */
[----:B------:R-:W-:Y:S02]  /*6c30*/  F2FP.F16.F32.PACK_AB R39, R11, R10 ;  /* 0x0000000a0b27723e */ /* 0x000fe400000000ff */
[----:B------:R-:W-:Y:S03]  /*6c40*/  SYNCS.ARRIVE.TRANS64.RED.A1T0 RZ, [UR4], RZ ;  /* 0x000000ffffff79a7 */ /* 0x000fe60008100404 */
[----:B------:R1:W-:Y:S01]  /*6c50*/  STSM.16.M88.4 [R50+0x700], R36 ;  /* 0x0007002432007844 */ /* 0x0003e20000000200 */
[----:B------:R-:W-:Y:S01]  /*6c60*/  @!PT LDS RZ, [RZ] ;  /* 0x00000000fffff984 */ /* 0x000fe20000000800 */
[----:B------:R-:W-:Y:S01]  /*6c70*/  @!PT LDS RZ, [RZ] ;  /* 0x00000000fffff984 */ /* 0x000fe20000000800 */
[----:B------:R-:W-:Y:S01]  /*6c80*/  @!PT LDS RZ, [RZ] ;  /* 0x00000000fffff984 */ /* 0x000fe20000000800 */
[----:B------:R-:W-:Y:S01]  /*6c90*/  @!PT LDS RZ, [RZ] ;  /* 0x00000000fffff984 */ /* 0x000fe20000000800 */
[----:B------:R3:W-:Y:S07]  /*6ca0*/  MEMBAR.ALL.CTA ;  /* 0x0000000000007992 */ /* 0x0007ee0000008000 */
[----:B---3--:R-:W3:Y:S02]  /*6cb0*/  FENCE.VIEW.ASYNC.S ;  /* 0x00000000000073c6 */ /* 0x008ee40000000000 */
[----:B---3--:R-:W-:Y:S06]  /*6cc0*/  BAR.SYNC.DEFER_BLOCKING 0x1, 0x80 ;  /* 0x0042000000007b1d */ /* 0x008fec0000010000 */
[----:B------:R-:W-:Y:S05]  /*6cd0*/  @P0 BRA `(.L_x_106) ;  /* 0x0000000000240947 */ /* 0x000fea0003800000 */
[----:B------:R-:W-:Y:S01]  /*6ce0*/  R2UR UR5, R52 ;  /* 0x00000000340572ca */ /* 0x000fe200000e0000 */
[----:B------:R-:W-:Y:S02]  /*6cf0*/  UIADD3 UR4, UP0, UPT, UR62, 0x680, URZ ;  /* 0x000006803e047890 */ /* 0x000fe4000ff1e0ff */
[----:B------:R-:W-:Y:S02]  /*6d00*/  USHF.L.U32 UR9, UR45, 0x4, URZ ;  /* 0x000000042d097899 */ /* 0x000fe400080006ff */
[----:B------:R-:W-:Y:S01]  /*6d10*/  USHF.L.U32 UR10, UR46, 0x6, URZ ;  /* 0x000000062e0a7899 */ /* 0x000fe200080006ff */
[----:B------:R-:W-:Y:S07]  /*6d20*/  UMOV UR11, UR36 ;  /* 0x00000024000b7c82 */ /* 0x000fee0008000000 */
[----:B------:R-:W-:Y:S02]  /*6d30*/  UIADD3 UR8, UPT, UPT, UR44, 0x700, UR5 ;  /* 0x000007002c087890 */ /* 0x000fe4000fffe005 */
[----:B------:R-:W-:Y:S09]  /*6d40*/  UIADD3.X UR5, UPT, UPT, URZ, UR63, URZ, UP0, !UPT ;  /* 0x0000003fff057290 */ /* 0x000ff200087fe4ff */
[----:B------:R3:W-:Y:S02]  /*6d50*/  UTMASTG.3D [UR8], [UR4] ;  /* 0x00000008040073b5 */ /* 0x0007e40008010000 */
[----:B---3--:R0:W-:Y:S02]  /*6d60*/  UTMACMDFLUSH ;  /* 0x00000000000079b7 */ /* 0x0081e40000000000 */
.L_x_106:
[----:B------:R-:W-:Y:S05]  /*6d70*/  BSYNC.RECONVERGENT B0 ;  /* 0x0000000000007941 */ /* 0x000fea0003800200 */
.L_x_105:
[----:B------:R-:W-:Y:S04]  /*6d80*/  BSSY.RECONVERGENT B0, `(.L_x_107) ;  /* 0x0000003000007945 */ /* 0x000fe80003800200 */
[----:B------:R-:W-:Y:S05]  /*6d90*/  @P0 BRA `(.L_x_108) ;  /* 0x0000000000040947 */ /* 0x000fea0003800000 */
[----:B------:R-:W-:Y:S04]  /*6da0*/  DEPBAR.LE SB0, 0x0 ;  /* 0x000080000000791a */ /* 0x000fe80000000000 */
.L_x_108:
[----:B------:R-:W-:Y:S05]  /*6db0*/  BSYNC.RECONVERGENT B0 ;  /* 0x0000000000007941 */ /* 0x000fea0003800200 */
.L_x_107:
[----:B------:R-:W-:Y:S01]  /*6dc0*/  BAR.SYNC.DEFER_BLOCKING 0x1, 0x80 ;  /* 0x0042000000007b1d */ /* 0x000fe20000010000 */
[----:B------:R-:W-:Y:S01]  /*6dd0*/  UIADD3 UR47, UPT, UPT, UR47, 0x1, URZ ;  /* 0x000000012f2f7890 */ /* 0x000fe2000fffe0ff */
[----:B------:R-:W-:Y:S02]  /*6de0*/  IADD3 R0, PT, PT, R2, 0x1, RZ ;  /* 0x0000000102007810 */ /* 0x000fe40007ffe0ff */
[----:B------:R-:W-:Y:S01]  /*6df0*/  IADD3 R43, PT, PT, R43, 0x1, RZ ;  /* 0x000000012b2b7810 */ /* 0x000fe20007ffe0ff */
[----:B------:R-:W-:Y:S09]  /*6e00*/  UISETP.NE.AND UP0, UPT, UR47, URZ, UPT ;  /* 0x000000ff2f00728c */ /* 0x000ff2000bf05270 */
[----:B------:R-:W-:Y:S05]  /*6e10*/  BRA.U !UP0, `(.L_x_109) ;  /* 0x0000000108287547 */ /* 0x000fea000b800000 */
[----:B------:R-:W-:Y:S01]  /*6e20*/  ISETP.NE.AND P0, PT, R49, RZ, PT ;  /* 0x000000ff3100720c */ /* 0x000fe20003f05270 */
[----:B------:R-:W3:Y:S11]  /*6e30*/  S2R R2, SR_CgaCtaId ;  /* 0x0000000000027919 */ /* 0x000ef60000008800 */
[----:B------:R-:W-:Y:S01]  /*6e40*/  @!UPT UIADD3 URZ, UPT, UPT, URZ, URZ, URZ ;  /* 0x000000fffffff290 */ /* 0x000fe2000fffe0ff */
[C---:B------:R-:W-:Y:S01]  /*6e50*/  @P0 LEA R3, R42.reuse, UR44, 0x3 ;  /* 0x0000002c2a030c11 */ /* 0x040fe2000f8e18ff */
[----:B------:R-:W-:Y:S04]  /*6e60*/  VIADD R42, R42, 0x1 ;  /* 0x000000012a2a7836 */ /* 0x000fe80000000000 */
[----:B------:R-:W-:Y:S05]  /*6e70*/  @P0 VIADD R3, R3, 0x590 ;  /* 0x0000059003030836 */ /* 0x000fea0000000000 */
[----:B---3--:R-:W-:Y:S04]  /*6e80*/  @P0 PRMT R2, R2, 0x654, R3 ;  /* 0x0000065402020816 */ /* 0x008fe80000000003 */
[----:B------:R3:W-:Y:S01]  /*6e90*/  @P0 SYNCS.ARRIVE.TRANS64.RED.A1T0 RZ, [R2+URZ], RZ ;  /* 0x000000ff02ff09a7 */ /* 0x0007e200081004ff */
[C---:B------:R-:W-:Y:S04]  /*6ea0*/  ISETP.NE.AND P0, PT, R42.reuse, 0x2, PT ;  /* 0x000000022a00780c */ /* 0x040fe80003f05270 */
[----:B------:R-:W-:Y:S09]  /*6eb0*/  SEL R42, R42, RZ, P0 ;  /* 0x000000ff2a2a7207 */ /* 0x000ff20000000000 */
.L_x_109:
[----:B------:R-:W-:Y:S01]  /*6ec0*/  ISETP.NE.AND P0, PT, R41, 0x2, PT ;  /* 0x000000022900780c */ /* 0x000fe20003f05270 */
[----:B------:R-:W-:Y:S01]  /*6ed0*/  UISETP.NE.AND UP0, UPT, UR55, URZ, UPT ;  /* 0x000000ff3700728c */ /* 0x000fe2000bf05270 */
[----:B------:R-:W-:Y:S01]  /*6ee0*/  ISETP.NE.AND P1, PT, R0, 0x4, PT ;  /* 0x000000040000780c */ /* 0x000fe20003f25270 */
[----:B------:R-:W-:Y:S01]  /*6ef0*/  UIADD3 UR45, UPT, UPT, UR37, UR58, URZ ;  /* 0x0000003a252d7290 */ /* 0x000fe2000fffe0ff */
[----:B------:R-:W-:Y:S01]  /*6f00*/  ISETP.NE.AND P2, PT, R43, 0x2, PT ;  /* 0x000000022b00780c */ /* 0x000fe20003f45270 */
[----:B------:R-:W-:Y:S01]  /*6f10*/  UIADD3 UR46, UPT, UPT, UR38, UR59, URZ ;  /* 0x0000003b262e7290 */ /* 0x000fe2000fffe0ff */
[----:B------:R-:W-:Y:S01]  /*6f20*/  SEL R5, RZ, 0x1, P0 ;  /* 0x00000001ff057807 */ /* 0x000fe20000000000 */
[----:B------:R-:W-:Y:S01]  /*6f30*/  UMOV UR36, UR54 ;  /* 0x0000003600247c82 */ /* 0x000fe20008000000 */
[----:B------:R-:W-:Y:S02]  /*6f40*/  SEL R4, RZ, 0x1, P1 ;  /* 0x00000001ff047807 */ /* 0x000fe40000800000 */
[----:B------:R-:W-:Y:S02]  /*6f50*/  SEL R3, RZ, 0x1, P2 ;  /* 0x00000001ff037807 */ /* 0x000fe40001000000 */
[----:B------:R-:W-:Y:S02]  /*6f60*/  LOP3.LUT R44, R44, R5, RZ, 0x3c, !PT ;  /* 0x000000052c2c7212 */ /* 0x000fe400078e3cff */
[----:B------:R-:W-:Y:S02]  /*6f70*/  LOP3.LUT R45, R45, R4, RZ, 0x3c, !PT ;  /* 0x000000042d2d7212 */ /* 0x000fe400078e3cff */
[----:B------:R-:W-:Y:S02]  /*6f80*/  LOP3.LUT R46, R46, R3, RZ, 0x3c, !PT ;  /* 0x000000032e2e7212 */ /* 0x000fe400078e3cff */
[----:B------:R-:W-:Y:S02]  /*6f90*/  SEL R41, R41, RZ, P0 ;  /* 0x000000ff29297207 */ /* 0x000fe40000000000 */
[----:B---3--:R-:W-:Y:S02]  /*6fa0*/  SEL R2, R0, RZ, P1 ;  /* 0x000000ff00027207 */ /* 0x008fe40000800000 */
[----:B------:R-:W-:Y:S01]  /*6fb0*/  SEL R43, R43, RZ, P2 ;  /* 0x000000ff2b2b7207 */ /* 0x000fe20001000000 */
[----:B------:R-:W-:Y:S06]  /*6fc0*/  BRA.U UP0, `(.L_x_110) ;  /* 0xffffffe900b07547 */ /* 0x000fec000b83ffff */
[----:B------:R-:W-:-:S09]  /*6fd0*/  UISETP.NE.AND UP0, UPT, UR61, URZ, UPT ;  /* 0x000000ff3d00728c */ /* 0x000fd2000bf05270 */
[----:B------:R-:W-:Y:S05]  /*6fe0*/  BRA.U !UP0, `(.L_x_111) ;  /* 0x0000000108487547 */ /* 0x000fea000b800000 */
[----:B------:R-:W3:Y:S02]  /*6ff0*/  LDCU.64 UR4, c[0x0][0x890] ;  /* 0x00011200ff0477ac */ /* 0x000ee40008000a00 */
[----:B---3--:R-:W-:-:S04]  /*7000*/  UISETP.NE.U32.AND UP0, UPT, UR4, URZ, UPT ;  /* 0x000000ff0400728c */ /* 0x008fc8000bf05070 */
[----:B------:R-:W-:-:S09]  /*7010*/  UISETP.NE.AND.EX UP0, UPT, UR5, URZ, UPT, UP0 ;  /* 0x000000ff0500728c */ /* 0x000fd2000bf05300 */
[----:B------:R-:W-:Y:S05]  /*7020*/  BRA.U UP0, `(.L_x_112) ;  /* 0x00000001000c7547 */ /* 0x000fea000b800000 */
[----:B------:R-:W-:-:S13]  /*7030*/  FSETP.NEU.AND P0, PT, R19, RZ, PT ;  /* 0x000000ff1300720b */ /* 0x000fda0003f0d000 */
[----:B------:R-:W-:Y:S05]  /*7040*/  @!P0 EXIT ;  /* 0x000000000000894d */ /* 0x000fea0003800000 */
[----:B------:R-:W-:Y:S05]  /*7050*/  BRA `(.L_x_111) ;  /* 0x00000000002c7947 */ /* 0x000fea0003800000 */
.L_x_112:
[----:B------:R-:W-:Y:S01]  /*7060*/  LOP3.LUT P0, RZ, R23, 0xff, RZ, 0xc0, !PT ;  /* 0x000000ff17ff7812 */ /* 0x000fe2000780c0ff */
[----:B------:R-:W-:-:S12]  /*7070*/  BSSY.RECONVERGENT B0, `(.L_x_111) ;  /* 0x0000009000007945 */ /* 0x000fd80003800200 */
[----:B------:R-:W-:Y:S05]  /*7080*/  @P0 BRA `(.L_x_113) ;  /* 0x0000000000140947 */ /* 0x000fea0003800000 */
[----:B------:R-:W3:Y:S02]  /*7090*/  LDCU.64 UR4, c[0x0][0x888] ;  /* 0x00011100ff0477ac */ /* 0x000ee40008000a00 */
[----:B---3--:R-:W-:-:S04]  /*70a0*/  ISETP.NE.U32.AND P0, PT, RZ, UR4, PT ;  /* 0x00000004ff007c0c */ /* 0x008fc8000bf05070 */
[----:B------:R-:W-:-:S13]  /*70b0*/  ISETP.NE.AND.EX P0, PT, RZ, UR5, PT, P0 ;  /* 0x00000005ff007c0c */ /* 0x000fda000bf05300 */
[----:B------:R-:W-:Y:S05]  /*70c0*/  @!P0 EXIT ;  /* 0x000000000000894d */ /* 0x000fea0003800000 */
[----:B------:R-:W-:Y:S05]  /*70d0*/  BRA `(.L_x_114) ;  /* 0x0000000000087947 */ /* 0x000fea0003800000 */
.L_x_113:
[----:B------:R-:W-:-:S13]  /*70e0*/  FSETP.NEU.AND P0, PT, R19, RZ, PT ;  /* 0x000000ff1300720b */ /* 0x000fda0003f0d000 */
[----:B------:R-:W-:Y:S05]  /*70f0*/  @!P0 EXIT ;  /* 0x000000000000894d */ /* 0x000fea0003800000 */
.L_x_114:
[----:B------:R-:W-:Y:S05]  /*7100*/  BSYNC.RECONVERGENT B0 ;  /* 0x0000000000007941 */ /* 0x000fea0003800200 */
.L_x_111:
[----:B------:R-:W-:-:S04]  /*7110*/  DEPBAR.LE SB0, 0x0 ;  /* 0x000080000000791a */ /* 0x000fc80000000000 */
[----:B------:R-:W-:Y:S05]  /*7120*/  EXIT ;  /* 0x000000000000794d */ /* 0x000fea0003800000 */
.L_x_25:
[----:B-1----:R1:W3:Y:S02]  /*7130*/  SYNCS.PHASECHK.TRANS64.TRYWAIT P0, [R0+URZ+0x620], R3 ;  /* 0x00062003000075a7 */ /* 0x0022e400080011ff */
[----:B---3--:R-:W-:Y:S05]  /*7140*/  @!P0 NANOSLEEP.SYNCS 0x989680 ;  /* 0x009896800000895d */ /* 0x008fea0003900000 */
[----:B------:R-:W3:Y:S02]  /*7150*/  @!P0 SYNCS.PHASECHK.TRANS64 P0, [R0+URZ+0x620], R3 ;  /* 0x00062003000085a7 */ /* 0x000ee400080010ff */
[----:B---3--:R-:W-:Y:S05]  /*7160*/  @!P0 BRA `(.L_x_25) ;  /* 0xfffffffc00f08947 */ /* 0x008fea000383ffff */
[----:B------:R-:W-:Y:S05]  /*7170*/  BRA `(.L_x_115) ;  /* 0xffffffb000607947 */ /* 0x000fea000383ffff */
.L_x_28:
[----:B-1----:R-:W-:-:S07]  /*7180*/  MOV R0, UR33 ;  /* 0x0000002100007c02 */ /* 0x002fce0008000f00 */
.L_x_116:
[----:B-1----:R1:W3:Y:S02]  /*7190*/  SYNCS.PHASECHK.TRANS64.TRYWAIT P0, [R0+URZ+0x2c0], R3 ;  /* 0x0002c003000075a7 */ /* 0x0022e400080011ff */
[----:B---3--:R-:W-:Y:S05]  /*71a0*/  @!P0 NANOSLEEP.SYNCS 0x989680 ;  /* 0x009896800000895d */ /* 0x008fea0003900000 */
[----:B------:R-:W3:Y:S02]  /*71b0*/  @!P0 SYNCS.PHASECHK.TRANS64 P0, [R0+URZ+0x2c0], R3 ;  /* 0x0002c003000085a7 */ /* 0x000ee400080010ff */
[----:B---3--:R-:W-:Y:S05]  /*71c0*/  @!P0 BRA `(.L_x_116) ;  /* 0xfffffffc00f08947 */ /* 0x008fea000383ffff */
[----:B------:R-:W-:Y:S05]  /*71d0*/  BRA `(.L_x_27) ;  /* 0xffffffb000a47947 */ /* 0x000fea000383ffff */
.L_x_35:
[----:B-1----:R-:W-:-:S07]  /*71e0*/  MOV R0, UR9 ;  /* 0x0000000900007c02 */ /* 0x002fce0008000f00 */
.L_x_117:
[----:B-1----:R1:W3:Y:S02]  /*71f0*/  SYNCS.PHASECHK.TRANS64.TRYWAIT P0, [R0+URZ+0x2c0], R3 ;  /* 0x0002c003000075a7 */ /* 0x0022e400080011ff */
[----:B---3--:R-:W-:Y:S05]  /*7200*/  @!P0 NANOSLEEP.SYNCS 0x989680 ;  /* 0x009896800000895d */ /* 0x008fea0003900000 */
[----:B------:R-:W3:Y:S02]  /*7210*/  @!P0 SYNCS.PHASECHK.TRANS64 P0, [R0+URZ+0x2c0], R3 ;  /* 0x0002c003000085a7 */ /* 0x000ee400080010ff */
[----:B---3--:R-:W-:Y:S05]  /*7220*/  @!P0 BRA `(.L_x_117) ;  /* 0xfffffffc00f08947 */ /* 0x008fea000383ffff */
[----:B------:R-:W-:Y:S05]  /*7230*/  BRA `(.L_x_34) ;  /* 0xffffffb400647947 */ /* 0x000fea000383ffff */
.L_x_40:
[----:B-1----:R1:W3:Y:S02]  /*7240*/  SYNCS.PHASECHK.TRANS64.TRYWAIT P0, [R3+URZ+0x5b0], R0 ;  /* 0x0005b000030075a7 */ /* 0x0022e400080011ff */
[----:B---3--:R-:W-:Y:S05]  /*7250*/  @!P0 NANOSLEEP.SYNCS 0x989680 ;  /* 0x009896800000895d */ /* 0x008fea0003900000 */
[----:B------:R-:W3:Y:S02]  /*7260*/  @!P0 SYNCS.PHASECHK.TRANS64 P0, [R3+URZ+0x5b0], R0 ;  /* 0x0005b000030085a7 */ /* 0x000ee400080010ff */
[----:B---3--:R-:W-:Y:S05]  /*7270*/  @!P0 BRA `(.L_x_40) ;  /* 0xfffffffc00f08947 */ /* 0x008fea000383ffff */
[----:B------:R-:W-:Y:S05]  /*7280*/  BRA `(.L_x_118) ;  /* 0xffffffb800047947 */ /* 0x000fea000383ffff */
.L_x_44:
[----:B------:R-:W-:-:S07]  /*7290*/  MOV R2, UR4 ;  /* 0x0000000400027c02 */ /* 0x000fce0008000f00 */
.L_x_119:
[----:B-1----:R1:W3:Y:S02]  /*72a0*/  SYNCS.PHASECHK.TRANS64.TRYWAIT P0, [R2+URZ], R3 ;  /* 0x00000003020075a7 */ /* 0x0022e400080011ff */
[----:B---3--:R-:W-:Y:S05]  /*72b0*/  @!P0 NANOSLEEP.SYNCS 0x989680 ;  /* 0x009896800000895d */ /* 0x008fea0003900000 */
[----:B------:R-:W3:Y:S02]  /*72c0*/  @!P0 SYNCS.PHASECHK.TRANS64 P0, [R2+URZ], R3 ;  /* 0x00000003020085a7 */ /* 0x000ee400080010ff */
[----:B---3--:R-:W-:Y:S05]  /*72d0*/  @!P0 BRA `(.L_x_119) ;  /* 0xfffffffc00f08947 */ /* 0x008fea000383ffff */
[----:B------:R-:W-:Y:S05]  /*72e0*/  BRA `(.L_x_120) ;  /* 0xffffffbc00ac7947 */ /* 0x000fea000383ffff */
.L_x_45:
[----:B------:R-:W-:-:S07]  /*72f0*/  MOV R2, UR5 ;  /* 0x0000000500027c02 */ /* 0x000fce0008000f00 */
.L_x_121:
[----:B-1----:R1:W3:Y:S02]  /*7300*/  SYNCS.PHASECHK.TRANS64.TRYWAIT P0, [R2+URZ], R5 ;  /* 0x00000005020075a7 */ /* 0x0022e400080011ff */
[----:B---3--:R-:W-:Y:S05]  /*7310*/  @!P0 NANOSLEEP.SYNCS 0x989680 ;  /* 0x009896800000895d */ /* 0x008fea0003900000 */
[----:B------:R-:W3:Y:S02]  /*7320*/  @!P0 SYNCS.PHASECHK.TRANS64 P0, [R2+URZ], R5 ;  /* 0x00000005020085a7 */ /* 0x000ee400080010ff */
[----:B---3--:R-:W-:Y:S05]  /*7330*/  @!P0 BRA `(.L_x_121) ;  /* 0xfffffffc00f08947 */ /* 0x008fea000383ffff */
[----:B------:R-:W-:Y:S05]  /*7340*/  BRA `(.L_x_122) ;  /* 0xffffffbc00b87947 */ /* 0x000fea000383ffff */
.L_x_46:
[----:B------:R-:W-:-:S07]  /*7350*/  MOV R2, UR5 ;  /* 0x0000000500027c02 */ /* 0x000fce0008000f00 */
.L_x_123:
[----:B-1----:R1:W3:Y:S02]  /*7360*/  SYNCS.PHASECHK.TRANS64.TRYWAIT P0, [R2+URZ], R5 ;  /* 0x00000005020075a7 */ /* 0x0022e400080011ff */
[----:B---3--:R-:W-:Y:S05]  /*7370*/  @!P0 NANOSLEEP.SYNCS 0x989680 ;  /* 0x009896800000895d */ /* 0x008fea0003900000 */
[----:B------:R-:W3:Y:S02]  /*7380*/  @!P0 SYNCS.PHASECHK.TRANS64 P0, [R2+URZ], R5 ;  /* 0x00000005020085a7 */ /* 0x000ee400080010ff */
[----:B---3--:R-:W-:Y:S05]  /*7390*/  @!P0 BRA `(.L_x_123) ;  /* 0xfffffffc00f08947 */ /* 0x008fea000383ffff */
[----:B------:R-:W-:Y:S05]  /*73a0*/  BRA `(.L_x_124) ;  /* 0xffffffbc00c47947 */ /* 0x000fea000383ffff */
.L_x_47:
[----:B------:R-:W-:-:S07]  /*73b0*/  MOV R2, UR5 ;  /* 0x0000000500027c02 */ /* 0x000fce0008000f00 */
.L_x_125:
[----:B-1----:R1:W3:Y:S02]  /*73c0*/  SYNCS.PHASECHK.TRANS64.TRYWAIT P0, [R2+URZ], R5 ;  /* 0x00000005020075a7 */ /* 0x0022e400080011ff */
[----:B---3--:R-:W-:Y:S05]  /*73d0*/  @!P0 NANOSLEEP.SYNCS 0x989680 ;  /* 0x009896800000895d */ /* 0x008fea0003900000 */
[----:B------:R-:W3:Y:S02]  /*73e0*/  @!P0 SYNCS.PHASECHK.TRANS64 P0, [R2+URZ], R5 ;  /* 0x00000005020085a7 */ /* 0x000ee400080010ff */
[----:B---3--:R-:W-:Y:S05]  /*73f0*/  @!P0 BRA `(.L_x_125) ;  /* 0xfffffffc00f08947 */ /* 0x008fea000383ffff */
[----:B------:R-:W-:Y:S05]  /*7400*/  BRA `(.L_x_126) ;  /* 0xffffffbc00d07947 */ /* 0x000fea000383ffff */
.L_x_48:
[----:B------:R-:W-:-:S07]  /*7410*/  MOV R2, UR5 ;  /* 0x0000000500027c02 */ /* 0x000fce0008000f00 */
.L_x_127:
[----:B-1----:R1:W3:Y:S02]  /*7420*/  SYNCS.PHASECHK.TRANS64.TRYWAIT P0, [R2+URZ], R5 ;  /* 0x00000005020075a7 */ /* 0x0022e400080011ff */
[----:B---3--:R-:W-:Y:S05]  /*7430*/  @!P0 NANOSLEEP.SYNCS 0x989680 ;  /* 0x009896800000895d */ /* 0x008fea0003900000 */
[----:B------:R-:W3:Y:S02]  /*7440*/  @!P0 SYNCS.PHASECHK.TRANS64 P0, [R2+URZ], R5 ;  /* 0x00000005020085a7 */ /* 0x000ee400080010ff */
[----:B---3--:R-:W-:Y:S05]  /*7450*/  @!P0 BRA `(.L_x_127) ;  /* 0xfffffffc00f08947 */ /* 0x008fea000383ffff */
[----:B------:R-:W-:Y:S05]  /*7460*/  BRA `(.L_x_128) ;  /* 0xffffffbc00dc7947 */ /* 0x000fea000383ffff */
.L_x_49:
[----:B------:R-:W-:-:S07]  /*7470*/  MOV R2, UR5 ;  /* 0x0000000500027c02 */ /* 0x000fce0008000f00 */
.L_x_129:
[----:B-1----:R1:W3:Y:S02]  /*7480*/  SYNCS.PHASECHK.TRANS64.TRYWAIT P0, [R2+URZ], R5 ;  /* 0x00000005020075a7 */ /* 0x0022e400080011ff */
[----:B---3--:R-:W-:Y:S05]  /*7490*/  @!P0 NANOSLEEP.SYNCS 0x989680 ;  /* 0x009896800000895d */ /* 0x008fea0003900000 */
[----:B------:R-:W3:Y:S02]  /*74a0*/  @!P0 SYNCS.PHASECHK.TRANS64 P0, [R2+URZ], R5 ;  /* 0x00000005020085a7 */ /* 0x000ee400080010ff */
[----:B---3--:R-:W-:Y:S05]  /*74b0*/  @!P0 BRA `(.L_x_129) ;  /* 0xfffffffc00f08947 */ /* 0x008fea000383ffff */
[----:B------:R-:W-:Y:S05]  /*74c0*/  BRA `(.L_x_130) ;  /* 0xffffffbc00e87947 */ /* 0x000fea000383ffff */
.L_x_50:
[----:B------:R-:W-:-:S07]  /*74d0*/  MOV R2, UR5 ;  /* 0x0000000500027c02 */ /* 0x000fce0008000f00 */
.L_x_131:
[----:B-1----:R1:W3:Y:S02]  /*74e0*/  SYNCS.PHASECHK.TRANS64.TRYWAIT P0, [R2+URZ], R5 ;  /* 0x00000005020075a7 */ /* 0x0022e400080011ff */
[----:B---3--:R-:W-:Y:S05]  /*74f0*/  @!P0 NANOSLEEP.SYNCS 0x989680 ;  /* 0x009896800000895d */ /* 0x008fea0003900000 */
[----:B------:R-:W3:Y:S02]  /*7500*/  @!P0 SYNCS.PHASECHK.TRANS64 P0, [R2+URZ], R5 ;  /* 0x00000005020085a7 */ /* 0x000ee400080010ff */
[----:B---3--:R-:W-:Y:S05]  /*7510*/  @!P0 BRA `(.L_x_131) ;  /* 0xfffffffc00f08947 */ /* 0x008fea000383ffff */
[----:B------:R-:W-:Y:S05]  /*7520*/  BRA `(.L_x_132) ;  /* 0xffffffbc00f47947 */ /* 0x000fea000383ffff */
.L_x_51:
[----:B------:R-:W-:-:S07]  /*7530*/  MOV R2, UR5 ;  /* 0x0000000500027c02 */ /* 0x000fce0008000f00 */
.L_x_133:
[----:B-1----:R1:W3:Y:S02]  /*7540*/  SYNCS.PHASECHK.TRANS64.TRYWAIT P0, [R2+URZ], R5 ;  /* 0x00000005020075a7 */ /* 0x0022e400080011ff */
[----:B---3--:R-:W-:Y:S05]  /*7550*/  @!P0 NANOSLEEP.SYNCS 0x989680 ;  /* 0x009896800000895d */ /* 0x008fea0003900000 */
[----:B------:R-:W3:Y:S02]  /*7560*/  @!P0 SYNCS.PHASECHK.TRANS64 P0, [R2+URZ], R5 ;  /* 0x00000005020085a7 */ /* 0x000ee400080010ff */
[----:B---3--:R-:W-:Y:S05]  /*7570*/  @!P0 BRA `(.L_x_133) ;  /* 0xfffffffc00f08947 */ /* 0x008fea000383ffff */
[----:B------:R-:W-:Y:S05]  /*7580*/  BRA `(.L_x_134) ;  /* 0xffffffc000007947 */ /* 0x000fea000383ffff */
.L_x_54:
[----:B--2---:R2:W3:Y:S02]  /*7590*/  SYNCS.PHASECHK.TRANS64.TRYWAIT P0, [R2+URZ+0x610], R5 ;  /* 0x00061005020075a7 */ /* 0x0044e400080011ff */
[----:B---3--:R-:W-:Y:S05]  /*75a0*/  @!P0 NANOSLEEP.SYNCS 0x989680 ;  /* 0x009896800000895d */ /* 0x008fea0003900000 */
[----:B------:R-:W3:Y:S02]  /*75b0*/  @!P0 SYNCS.PHASECHK.TRANS64 P0, [R2+URZ+0x610], R5 ;  /* 0x00061005020085a7 */ /* 0x000ee400080010ff */
[----:B---3--:R-:W-:Y:S05]  /*75c0*/  @!P0 BRA `(.L_x_54) ;  /* 0xfffffffc00f08947 */ /* 0x008fea000383ffff */
[----:B------:R-:W-:Y:S05]  /*75d0*/  BRA `(.L_x_135) ;  /* 0xffffffc000587947 */ /* 0x000fea000383ffff */
.L_x_55:
[----:B------:R-:W-:-:S07]  /*75e0*/  MOV R2, UR4 ;  /* 0x0000000400027c02 */ /* 0x000fce0008000f00 */
.L_x_136:
[----:B--2---:R2:W3:Y:S02]  /*75f0*/  SYNCS.PHASECHK.TRANS64.TRYWAIT P0, [R2+URZ+0x5c0], R5 ;  /* 0x0005c005020075a7 */ /* 0x0044e400080011ff */
[----:B---3--:R-:W-:Y:S05]  /*7600*/  @!P0 NANOSLEEP.SYNCS 0x989680 ;  /* 0x009896800000895d */ /* 0x008fea0003900000 */
[----:B------:R-:W3:Y:S02]  /*7610*/  @!P0 SYNCS.PHASECHK.TRANS64 P0, [R2+URZ+0x5c0], R5 ;  /* 0x0005c005020085a7 */ /* 0x000ee400080010ff */
[----:B---3--:R-:W-:Y:S05]  /*7620*/  @!P0 BRA `(.L_x_136) ;  /* 0xfffffffc00f08947 */ /* 0x008fea000383ffff */
[----:B------:R-:W-:Y:S05]  /*7630*/  BRA `(.L_x_137) ;  /* 0xffffffc000687947 */ /* 0x000fea000383ffff */
.L_x_56:
[----:B--2---:R2:W3:Y:S02]  /*7640*/  SYNCS.PHASECHK.TRANS64.TRYWAIT P1, [R2+URZ+0x5b0], R5 ;  /* 0x0005b005020075a7 */ /* 0x0044e400080211ff */
[----:B---3--:R-:W-:Y:S05]  /*7650*/  @!P1 NANOSLEEP.SYNCS 0x989680 ;  /* 0x009896800000995d */ /* 0x008fea0003900000 */
[----:B------:R-:W3:Y:S02]  /*7660*/  @!P1 SYNCS.PHASECHK.TRANS64 P1, [R2+URZ+0x5b0], R5 ;  /* 0x0005b005020095a7 */ /* 0x000ee400080210ff */
[----:B---3--:R-:W-:Y:S05]  /*7670*/  @!P1 BRA `(.L_x_56) ;  /* 0xfffffffc00f09947 */ /* 0x008fea000383ffff */
[----:B------:R-:W-:Y:S05]  /*7680*/  BRA `(.L_x_138) ;  /* 0xffffffc000987947 */ /* 0x000fea000383ffff */
.L_x_59:
[----:B------:R-:W-:-:S07]  /*7690*/  MOV R0, UR4 ;  /* 0x0000000400007c02 */ /* 0x000fce0008000f00 */
.L_x_139:
[----:B--2---:R2:W3:Y:S02]  /*76a0*/  SYNCS.PHASECHK.TRANS64.TRYWAIT P0, [R0+URZ+0x5c0], R3 ;  /* 0x0005c003000075a7 */ /* 0x0044e400080011ff */
[----:B---3--:R-:W-:Y:S05]  /*76b0*/  @!P0 NANOSLEEP.SYNCS 0x989680 ;  /* 0x009896800000895d */ /* 0x008fea0003900000 */
[----:B------:R-:W3:Y:S02]  /*76c0*/  @!P0 SYNCS.PHASECHK.TRANS64 P0, [R0+URZ+0x5c0], R3 ;  /* 0x0005c003000085a7 */ /* 0x000ee400080010ff */
[----:B---3--:R-:W-:Y:S05]  /*76d0*/  @!P0 BRA `(.L_x_139) ;  /* 0xfffffffc00f08947 */ /* 0x008fea000383ffff */
[----:B------:R-:W-:Y:S05]  /*76e0*/  BRA `(.L_x_58) ;  /* 0xffffffc000ec7947 */ /* 0x000fea000383ffff */
.L_x_66:
[----:B-1----:R1:W2:Y:S02]  /*76f0*/  SYNCS.PHASECHK.TRANS64.TRYWAIT P1, [R0+URZ+0x5b0], R5 ;  /* 0x0005b005000075a7 */ /* 0x0022a400080211ff */
[----:B--2---:R-:W-:Y:S05]  /*7700*/  @!P1 NANOSLEEP.SYNCS 0x989680 ;  /* 0x009896800000995d */ /* 0x004fea0003900000 */
[----:B------:R-:W2:Y:S02]  /*7710*/  @!P1 SYNCS.PHASECHK.TRANS64 P1, [R0+URZ+0x5b0], R5 ;  /* 0x0005b005000095a7 */ /* 0x000ea400080210ff */
[----:B--2---:R-:W-:Y:S05]  /*7720*/  @!P1 BRA `(.L_x_66) ;  /* 0xfffffffc00f09947 */ /* 0x004fea000383ffff */
[----:B------:R-:W-:Y:S05]  /*7730*/  BRA `(.L_x_140) ;  /* 0xffffffc8004c7947 */ /* 0x000fea000383ffff */
.L_x_67:
[----:B------:R-:W-:-:S07]  /*7740*/  MOV R3, UR19 ;  /* 0x0000001300037c02 */ /* 0x000fce0008000f00 */
.L_x_141:
[----:B-1----:R1:W2:Y:S02]  /*7750*/  SYNCS.PHASECHK.TRANS64.TRYWAIT P0, [R3+URZ+0x5f0], R0 ;  /* 0x0005f000030075a7 */ /* 0x0022a400080011ff */
[----:B--2---:R-:W-:Y:S05]  /*7760*/  @!P0 NANOSLEEP.SYNCS 0x989680 ;  /* 0x009896800000895d */ /* 0x004fea0003900000 */
[----:B------:R-:W2:Y:S02]  /*7770*/  @!P0 SYNCS.PHASECHK.TRANS64 P0, [R3+URZ+0x5f0], R0 ;  /* 0x0005f000030085a7 */ /* 0x000ea400080010ff */
[----:B--2---:R-:W-:Y:S05]  /*7780*/  @!P0 BRA `(.L_x_141) ;  /* 0xfffffffc00f08947 */ /* 0x004fea000383ffff */
[----:B------:R-:W-:Y:S05]  /*7790*/  BRA `(.L_x_142) ;  /* 0xffffffc800807947 */ /* 0x000fea000383ffff */
.L_x_70:
[----:B------:R-:W-:Y:S07]  /*77a0*/  MOV R0, UR6 ;  /* 0x0000000600007c02 */ /* 0x000fee0008000f00 */
.L_x_143:
[----:B-1----:R1:W2:Y:S02]  /*77b0*/  SYNCS.PHASECHK.TRANS64.TRYWAIT P0, [R0+URZ], R3 ;  /* 0x00000003000075a7 */ /* 0x0022a400080011ff */
[----:B--2---:R-:W-:Y:S05]  /*77c0*/  @!P0 NANOSLEEP.SYNCS 0x989680 ;  /* 0x009896800000895d */ /* 0x004fea0003900000 */
[----:B------:R-:W2:Y:S02]  /*77d0*/  @!P0 SYNCS.PHASECHK.TRANS64 P0, [R0+URZ], R3 ;  /* 0x00000003000085a7 */ /* 0x000ea400080010ff */
[----:B--2---:R-:W-:Y:S05]  /*77e0*/  @!P0 BRA `(.L_x_143) ;  /* 0xfffffffc00f08947 */ /* 0x004fea000383ffff */
[----:B------:R-:W-:Y:S05]  /*77f0*/  BRA `(.L_x_69) ;  /* 0xffffffc800b87947 */ /* 0x000fea000383ffff */
.L_x_73:
[----:B------:R-:W-:-:S07]  /*7800*/  MOV R0, UR4 ;  /* 0x0000000400007c02 */ /* 0x000fce0008000f00 */
.L_x_144:
[----:B--2---:R2:W4:Y:S02]  /*7810*/  SYNCS.PHASECHK.TRANS64.TRYWAIT P0, [R0+URZ], R3 ;  /* 0x00000003000075a7 */ /* 0x00452400080011ff */
[----:B----4-:R-:W-:Y:S05]  /*7820*/  @!P0 NANOSLEEP.SYNCS 0x989680 ;  /* 0x009896800000895d */ /* 0x010fea0003900000 */
[----:B------:R-:W4:Y:S02]  /*7830*/  @!P0 SYNCS.PHASECHK.TRANS64 P0, [R0+URZ], R3 ;  /* 0x00000003000085a7 */ /* 0x000f2400080010ff */
[----:B----4-:R-:W-:Y:S05]  /*7840*/  @!P0 BRA `(.L_x_144) ;  /* 0xfffffffc00f08947 */ /* 0x010fea000383ffff */
[----:B------:R-:W-:Y:S05]  /*7850*/  BRA `(.L_x_145) ;  /* 0xffffffcc00587947 */ /* 0x000fea000383ffff */
.L_x_74:
[----:B------:R-:W-:-:S07]  /*7860*/  MOV R0, UR5 ;  /* 0x0000000500007c02 */ /* 0x000fce0008000f00 */
.L_x_146:
[----:B-1----:R1:W2:Y:S02]  /*7870*/  SYNCS.PHASECHK.TRANS64.TRYWAIT P0, [R0+URZ], R3 ;  /* 0x00000003000075a7 */ /* 0x0022a400080011ff */
[----:B--2---:R-:W-:Y:S05]  /*7880*/  @!P0 NANOSLEEP.SYNCS 0x989680 ;  /* 0x009896800000895d */ /* 0x004fea0003900000 */
[----:B------:R-:W2:Y:S02]  /*7890*/  @!P0 SYNCS.PHASECHK.TRANS64 P0, [R0+URZ], R3 ;  /* 0x00000003000085a7 */ /* 0x000ea400080010ff */
[----:B--2---:R-:W-:Y:S05]  /*78a0*/  @!P0 BRA `(.L_x_146) ;  /* 0xfffffffc00f08947 */ /* 0x004fea000383ffff */
[----:B------:R-:W-:Y:S05]  /*78b0*/  BRA `(.L_x_147) ;  /* 0xffffffcc00647947 */ /* 0x000fea000383ffff */
.L_x_75:
[----:B------:R-:W-:-:S07]  /*78c0*/  MOV R0, UR5 ;  /* 0x0000000500007c02 */ /* 0x000fce0008000f00 */
.L_x_148:
[----:B-1----:R1:W2:Y:S02]  /*78d0*/  SYNCS.PHASECHK.TRANS64.TRYWAIT P0, [R0+URZ], R3 ;  /* 0x00000003000075a7 */ /* 0x0022a400080011ff */
[----:B--2---:R-:W-:Y:S05]  /*78e0*/  @!P0 NANOSLEEP.SYNCS 0x989680 ;  /* 0x009896800000895d */ /* 0x004fea0003900000 */
[----:B------:R-:W2:Y:S02]  /*78f0*/  @!P0 SYNCS.PHASECHK.TRANS64 P0, [R0+URZ], R3 ;  /* 0x00000003000085a7 */ /* 0x000ea400080010ff */
[----:B--2---:R-:W-:Y:S05]  /*7900*/  @!P0 BRA `(.L_x_148) ;  /* 0xfffffffc00f08947 */ /* 0x004fea000383ffff */
[----:B------:R-:W-:Y:S05]  /*7910*/  BRA `(.L_x_149) ;  /* 0xffffffcc00707947 */ /* 0x000fea000383ffff */
.L_x_76:
[----:B------:R-:W-:-:S07]  /*7920*/  MOV R0, UR4 ;  /* 0x0000000400007c02 */ /* 0x000fce0008000f00 */
.L_x_150:
[----:B-1----:R1:W2:Y:S02]  /*7930*/  SYNCS.PHASECHK.TRANS64.TRYWAIT P0, [R0+URZ], R3 ;  /* 0x00000003000075a7 */ /* 0x0022a400080011ff */
[----:B--2---:R-:W-:Y:S05]  /*7940*/  @!P0 NANOSLEEP.SYNCS 0x989680 ;  /* 0x009896800000895d */ /* 0x004fea0003900000 */
[----:B------:R-:W2:Y:S02]  /*7950*/  @!P0 SYNCS.PHASECHK.TRANS64 P0, [R0+URZ], R3 ;  /* 0x00000003000085a7 */ /* 0x000ea400080010ff */
[----:B--2---:R-:W-:Y:S05]  /*7960*/  @!P0 BRA `(.L_x_150) ;  /* 0xfffffffc00f08947 */ /* 0x004fea000383ffff */
[----:B------:R-:W-:Y:S05]  /*7970*/  BRA `(.L_x_151) ;  /* 0xffffffcc007c7947 */ /* 0x000fea000383ffff */
.L_x_81:
[----:B--2---:R2:W3:Y:S02]  /*7980*/  SYNCS.PHASECHK.TRANS64.TRYWAIT P0, [R3+URZ+0x5b0], R0 ;  /* 0x0005b000030075a7 */ /* 0x0044e400080011ff */
[----:B---3--:R-:W-:Y:S05]  /*7990*/  @!P0 NANOSLEEP.SYNCS 0x989680 ;  /* 0x009896800000895d */ /* 0x008fea0003900000 */
[----:B------:R-:W3:Y:S02]  /*79a0*/  @!P0 SYNCS.PHASECHK.TRANS64 P0, [R3+URZ+0x5b0], R0 ;  /* 0x0005b000030085a7 */ /* 0x000ee400080010ff */
[----:B---3--:R-:W-:Y:S05]  /*79b0*/  @!P0 BRA `(.L_x_81) ;  /* 0xfffffffc00f08947 */ /* 0x008fea000383ffff */
[----:B------:R-:W-:Y:S05]  /*79c0*/  BRA `(.L_x_152) ;  /* 0xffffffd000a47947 */ /* 0x000fea000383ffff */
.L_x_84:
[----:B------:R-:W-:Y:S07]  /*79d0*/  MOV R0, UR24 ;  /* 0x0000001800007c02 */ /* 0x000fee0008000f00 */
.L_x_153:
[----:B--2---:R2:W3:Y:S02]  /*79e0*/  SYNCS.PHASECHK.TRANS64.TRYWAIT P1, [R0+URZ+0x5a8], R3 ;  /* 0x0005a803000075a7 */ /* 0x0044e400080211ff */
[----:B---3--:R-:W-:Y:S05]  /*79f0*/  @!P1 NANOSLEEP.SYNCS 0x989680 ;  /* 0x009896800000995d */ /* 0x008fea0003900000 */
[----:B------:R-:W3:Y:S02]  /*7a00*/  @!P1 SYNCS.PHASECHK.TRANS64 P1, [R0+URZ+0x5a8], R3 ;  /* 0x0005a803000095a7 */ /* 0x000ee400080210ff */
[----:B---3--:R-:W-:Y:S05]  /*7a10*/  @!P1 BRA `(.L_x_153) ;  /* 0xfffffffc00f09947 */ /* 0x008fea000383ffff */
[----:B------:R-:W-:Y:S05]  /*7a20*/  BRA `(.L_x_83) ;  /* 0xffffffd800147947 */ /* 0x000fea000383ffff */
.L_x_87:
[----:B------:R-:W-:Y:S07]  /*7a30*/  MOV R3, UR4 ;  /* 0x0000000400037c02 */ /* 0x000fee0008000f00 */
.L_x_154:
[----:B--2---:R2:W3:Y:S02]  /*7a40*/  SYNCS.PHASECHK.TRANS64.TRYWAIT P0, [R3+URZ+0x590], R0 ;  /* 0x00059000030075a7 */ /* 0x0044e400080011ff */
[----:B---3--:R-:W-:Y:S05]  /*7a50*/  @!P0 NANOSLEEP.SYNCS 0x989680 ;  /* 0x009896800000895d */ /* 0x008fea0003900000 */
[----:B------:R-:W3:Y:S02]  /*7a60*/  @!P0 SYNCS.PHASECHK.TRANS64 P0, [R3+URZ+0x590], R0 ;  /* 0x00059000030085a7 */ /* 0x000ee400080010ff */
[----:B---3--:R-:W-:Y:S05]  /*7a70*/  @!P0 BRA `(.L_x_154) ;  /* 0xfffffffc00f08947 */ /* 0x008fea000383ffff */
[----:B------:R-:W-:Y:S05]  /*7a80*/  BRA `(.L_x_155) ;  /* 0xffffffd800707947 */ /* 0x000fea000383ffff */
.L_x_89:
[----:B------:R-:W-:-:S07]  /*7a90*/  MOV R0, UR4 ;  /* 0x0000000400007c02 */ /* 0x000fce0008000f00 */
.L_x_156:
[----:B---3--:R3:W4:Y:S02]  /*7aa0*/  SYNCS.PHASECHK.TRANS64.TRYWAIT P0, [R0+URZ], R3 ;  /* 0x00000003000075a7 */ /* 0x00872400080011ff */
[----:B----4-:R-:W-:Y:S05]  /*7ab0*/  @!P0 NANOSLEEP.SYNCS 0x989680 ;  /* 0x009896800000895d */ /* 0x010fea0003900000 */
[----:B------:R-:W4:Y:S02]  /*7ac0*/  @!P0 SYNCS.PHASECHK.TRANS64 P0, [R0+URZ], R3 ;  /* 0x00000003000085a7 */ /* 0x000f2400080010ff */
[----:B----4-:R-:W-:Y:S05]  /*7ad0*/  @!P0 BRA `(.L_x_156) ;  /* 0xfffffffc00f08947 */ /* 0x010fea000383ffff */
[----:B------:R-:W-:Y:S05]  /*7ae0*/  BRA `(.L_x_157) ;  /* 0xffffffdc00087947 */ /* 0x000fea000383ffff */
.L_x_91:
[----:B--2---:R2:W3:Y:S02]  /*7af0*/  SYNCS.PHASECHK.TRANS64.TRYWAIT P0, [R8+URZ+0x5b0], R3 ;  /* 0x0005b003080075a7 */ /* 0x0044e400080011ff */
[----:B---3--:R-:W-:Y:S05]  /*7b00*/  @!P0 NANOSLEEP.SYNCS 0x989680 ;  /* 0x009896800000895d */ /* 0x008fea0003900000 */
[----:B------:R-:W3:Y:S02]  /*7b10*/  @!P0 SYNCS.PHASECHK.TRANS64 P0, [R8+URZ+0x5b0], R3 ;  /* 0x0005b003080085a7 */ /* 0x000ee400080010ff */
[----:B---3--:R-:W-:Y:S05]  /*7b20*/  @!P0 BRA `(.L_x_91) ;  /* 0xfffffffc00f08947 */ /* 0x008fea000383ffff */
[----:B------:R-:W-:Y:S05]  /*7b30*/  BRA `(.L_x_158) ;  /* 0xffffffdc00e87947 */ /* 0x000fea000383ffff */
.L_x_101:
[----:B-1----:R1:W2:Y:S02]  /*7b40*/  SYNCS.PHASECHK.TRANS64.TRYWAIT P1, [R0+URZ+0x580], R3 ;  /* 0x00058003000075a7 */ /* 0x0022a400080211ff */
[----:B--2---:R-:W-:Y:S05]  /*7b50*/  @!P1 NANOSLEEP.SYNCS 0x989680 ;  /* 0x009896800000995d */ /* 0x004fea0003900000 */
[----:B------:R-:W2:Y:S02]  /*7b60*/  @!P1 SYNCS.PHASECHK.TRANS64 P1, [R0+URZ+0x580], R3 ;  /* 0x00058003000095a7 */ /* 0x000ea400080210ff */
[----:B--2---:R-:W-:Y:S05]  /*7b70*/  @!P1 BRA `(.L_x_101) ;  /* 0xfffffffc00f09947 */ /* 0x004fea000383ffff */
[----:B------:R-:W-:Y:S05]  /*7b80*/  BRA `(.L_x_100) ;  /* 0xffffffec00247947 */ /* 0x000fea000383ffff */
.L_x_103:
[----:B-1----:R1:W3:Y:S02]  /*7b90*/  SYNCS.PHASECHK.TRANS64.TRYWAIT P1, [R36+URZ+0x5d0], R7 ;  /* 0x0005d007240075a7 */ /* 0x0022e400080211ff */
[----:B---3--:R-:W-:Y:S05]  /*7ba0*/  @!P1 NANOSLEEP.SYNCS 0x989680 ;  /* 0x009896800000995d */ /* 0x008fea0003900000 */
[----:B------:R-:W3:Y:S02]  /*7bb0*/  @!P1 SYNCS.PHASECHK.TRANS64 P1, [R36+URZ+0x5d0], R7 ;  /* 0x0005d007240095a7 */ /* 0x000ee400080210ff */
[----:B---3--:R-:W-:Y:S05]  /*7bc0*/  @!P1 BRA `(.L_x_103) ;  /* 0xfffffffc00f09947 */ /* 0x008fea000383ffff */
[----:B------:R-:W-:Y:S05]  /*7bd0*/  BRA `(.L_x_102) ;  /* 0xffffffec003c7947 */ /* 0x000fea000383ffff */
        .weak           $__internal_0_$__cuda_sm10x_tcgen05_guardrail_trap_col_being_dealloced_not_returned_by_alloc
        .type           $__internal_0_$__cuda_sm10x_tcgen05_guardrail_trap_col_being_dealloced_not_returned_by_alloc,@function
        .size           $__internal_0_$__cuda_sm10x_tcgen05_guardrail_trap_col_being_dealloced_not_returned_by_alloc,($__internal_1_$__cuda_sm10x_tcgen05_guardrail_trap_phase_invalid_during_alloc - $__internal_0_$__cuda_sm10x_tcgen05_guardrail_trap_col_being_dealloced_not_returned_by_alloc)
$__internal_0_$__cuda_sm10x_tcgen05_guardrail_trap_col_being_dealloced_not_returned_by_alloc:
[----:B------:R-:W-:Y:S05]  /*7be0*/  BPT.TRAP 0x1 ;  /* 0x000000040000795c */ /* 0x000fea0000300000 */
[----:B------:R-:W-:-:S04]  /*7bf0*/  HFMA2 R3, -RZ, RZ, 0, 0 ;  /* 0x00000000ff037431 */ /* 0x000fc800000001ff */
[----:B------:R-:W-:Y:S05]  /*7c00*/  RET.REL.NODEC R2 `(_ZN7cutlass13device_kernelINS_4gemm6kernel13GemmUniversalIN4cute5tupleIJiiiiEEENS1_10collective13CollectiveMmaINS1_35MainloopSm100TmaUmmaWarpSpecializedILi88ELi2ELi4ENS5_IJNS4_1CILi2EEENSA_ILi1EEESC_EEEEENS5_IJNSA_ILi64EEENSA_ILi16EEESG_EEENS_6half_tENS5_IJlSC_lEEESI_SJ_NS4_8TiledMMAINS4_8MMA_AtomIJNS4_20SM100_MMA_F16BF16_SSISI_SI_fLi64ELi16ELNS4_4UMMA5MajorE0ELSO_0ELNSN_7ScaleInE0ELSP_0EEEEEENS4_6LayoutINS5_IJSC_SC_SC_EEENS5_IJNSA_ILi0EEESU_SU_EEEEENS5_IJNS4_10UnderscoreESX_SX_EEEEENS4_13SM90_TMA_LOADENS4_14ComposedLayoutINS4_7SwizzleILi1ELi4ELi3EEENS4_18smem_ptr_flag_bitsILi16EEENSS_INS5_IJNSA_ILi8EEESG_EEENS5_IJSG_SC_EEEEEEEvNS4_8identityENS4_23SM90_TMA_LOAD_MULTICASTES1A_vS1B_EENS_8epilogue10collective18CollectiveEpilogueINS1E_23Sm100TmaWarpSpecializedILi2ELi1ELi8ELb1ELb0EEEJSH_NS5_IJNSS_ISF_SC_EENSS_ISG_SC_EEEEESI_SJ_SI_SJ_NS1E_6fusion15FusionCallbacksIS1I_NS1M_17LinearCombinationISI_fSI_fLNS_15FloatRoundStyleE2EEESH_S1L_JEEENS4_5SM1004TMEM4LOAD26SM100_TMEM_LOAD_16dp256b2xES10_S1A_NS4_17SM75_U32x4_LDSM_NENS4_14SM90_TMA_STOREES1A_NS4_17SM90_U32x4_STSM_NENS4_39AutoVectorizingCopyWithAssumedAlignmentILi128EEEEEEvvEEEEvNT_6ParamsE) ;  /* 0xffffff8002fc7950 */ /* 0x000fea0003c3ffff */
        .weak           $__internal_1_$__cuda_sm10x_tcgen05_guardrail_trap_phase_invalid_during_alloc
        .type           $__internal_1_$__cuda_sm10x_tcgen05_guardrail_trap_phase_invalid_during_alloc,@function
        .size           $__internal_1_$__cuda_sm10x_tcgen05_guardrail_trap_phase_invalid_during_alloc,($__internal_2_$__cuda_sm10x_tcgen05_guardrail_trap_unallocated_columns_being_dealloced - $__internal_1_$__cuda_sm10x_tcgen05_guardrail_trap_phase_invalid_during_alloc)
$__internal_1_$__cuda_sm10x_tcgen05_guardrail_trap_phase_invalid_during_alloc:
[----:B------:R-:W-:Y:S05]  /*7c10*/  BPT.TRAP 0x1 ;  /* 0x000000040000795c */ /* 0x000fea0000300000 */
[----:B------:R-:W-:-:S04]  /*7c20*/  MOV R5, 0x0 ;  /* 0x0000000000057802 */ /* 0x000fc80000000f00 */
[----:B------:R-:W-:Y:S05]  /*7c30*/  RET.REL.NODEC R4 `(_ZN7cutlass13device_kernelINS_4gemm6kernel13GemmUniversalIN4cute5tupleIJiiiiEEENS1_10collective13CollectiveMmaINS1_35MainloopSm100TmaUmmaWarpSpecializedILi88ELi2ELi4ENS5_IJNS4_1CILi2EEENSA_ILi1EEESC_EEEEENS5_IJNSA_ILi64EEENSA_ILi16EEESG_EEENS_6half_tENS5_IJlSC_lEEESI_SJ_NS4_8TiledMMAINS4_8MMA_AtomIJNS4_20SM100_MMA_F16BF16_SSISI_SI_fLi64ELi16ELNS4_4UMMA5MajorE0ELSO_0ELNSN_7ScaleInE0ELSP_0EEEEEENS4_6LayoutINS5_IJSC_SC_SC_EEENS5_IJNSA_ILi0EEESU_SU_EEEEENS5_IJNS4_10UnderscoreESX_SX_EEEEENS4_13SM90_TMA_LOADENS4_14ComposedLayoutINS4_7SwizzleILi1ELi4ELi3EEENS4_18smem_ptr_flag_bitsILi16EEENSS_INS5_IJNSA_ILi8EEESG_EEENS5_IJSG_SC_EEEEEEEvNS4_8identityENS4_23SM90_TMA_LOAD_MULTICASTES1A_vS1B_EENS_8epilogue10collective18CollectiveEpilogueINS1E_23Sm100TmaWarpSpecializedILi2ELi1ELi8ELb1ELb0EEEJSH_NS5_IJNSS_ISF_SC_EENSS_ISG_SC_EEEEESI_SJ_SI_SJ_NS1E_6fusion15FusionCallbacksIS1I_NS1M_17LinearCombinationISI_fSI_fLNS_15FloatRoundStyleE2EEESH_S1L_JEEENS4_5SM1004TMEM4LOAD26SM100_TMEM_LOAD_16dp256b2xES10_S1A_NS4_17SM75_U32x4_LDSM_NENS4_14SM90_TMA_STOREES1A_NS4_17SM90_U32x4_STSM_NENS4_39AutoVectorizingCopyWithAssumedAlignmentILi128EEEEEEvvEEEEvNT_6ParamsE) ;  /* 0xffffff8004f07950 */ /* 0x000fea0003c3ffff */
        .weak           $__internal_2_$__cuda_sm10x_tcgen05_guardrail_trap_unallocated_columns_being_dealloced
        .type           $__internal_2_$__cuda_sm10x_tcgen05_guardrail_trap_unallocated_columns_being_dealloced,@function
        .size           $__internal_2_$__cuda_sm10x_tcgen05_guardrail_trap_unallocated_columns_being_dealloced,(.L_x_160 - $__internal_2_$__cuda_sm10x_tcgen05_guardrail_trap_unallocated_columns_being_dealloced)
$__internal_2_$__cuda_sm10x_tcgen05_guardrail_trap_unallocated_columns_being_dealloced:
[----:B------:R-:W-:Y:S05]  /*7c40*/  BPT.TRAP 0x1 ;  /* 0x000000040000795c */ /* 0x000fea0000300000 */
[----:B------:R-:W-:-:S04]  /*7c50*/  HFMA2 R3, -RZ, RZ, 0, 0 ;  /* 0x00000000ff037431 */ /* 0x000fc800000001ff */
[----:B------:R-:W-:Y:S05]  /*7c60*/  RET.REL.NODEC R2 `(_ZN7cutlass13device_kernelINS_4gemm6kernel13GemmUniversalIN4cute5tupleIJiiiiEEENS1_10collective13CollectiveMmaINS1_35MainloopSm100TmaUmmaWarpSpecializedILi88ELi2ELi4ENS5_IJNS4_1CILi2EEENSA_ILi1EEESC_EEEEENS5_IJNSA_ILi64EEENSA_ILi16EEESG_EEENS_6half_tENS5_IJlSC_lEEESI_SJ_NS4_8TiledMMAINS4_8MMA_AtomIJNS4_20SM100_MMA_F16BF16_SSISI_SI_fLi64ELi16ELNS4_4UMMA5MajorE0ELSO_0ELNSN_7ScaleInE0ELSP_0EEEEEENS4_6LayoutINS5_IJSC_SC_SC_EEENS5_IJNSA_ILi0EEESU_SU_EEEEENS5_IJNS4_10UnderscoreESX_SX_EEEEENS4_13SM90_TMA_LOADENS4_14ComposedLayoutINS4_7SwizzleILi1ELi4ELi3EEENS4_18smem_ptr_flag_bitsILi16EEENSS_INS5_IJNSA_ILi8EEESG_EEENS5_IJSG_SC_EEEEEEEvNS4_8identityENS4_23SM90_TMA_LOAD_MULTICASTES1A_vS1B_EENS_8epilogue10collective18CollectiveEpilogueINS1E_23Sm100TmaWarpSpecializedILi2ELi1ELi8ELb1ELb0EEEJSH_NS5_IJNSS_ISF_SC_EENSS_ISG_SC_EEEEESI_SJ_SI_SJ_NS1E_6fusion15FusionCallbacksIS1I_NS1M_17LinearCombinationISI_fSI_fLNS_15FloatRoundStyleE2EEESH_S1L_JEEENS4_5SM1004TMEM4LOAD26SM100_TMEM_LOAD_16dp256b2xES10_S1A_NS4_17SM75_U32x4_LDSM_NENS4_14SM90_TMA_STOREES1A_NS4_17SM90_U32x4_STSM_NENS4_39AutoVectorizingCopyWithAssumedAlignmentILi128EEEEEEvvEEEEvNT_6ParamsE) ;  /* 0xffffff8002e47950 */ /* 0x000fea0003c3ffff */
.L_x_159:
[----:B------:R-:W-:-:S00]  /*7c70*/  BRA `(.L_x_159) ;  /* 0xfffffffc00fc7947 */ /* 0x000fc0000383ffff */
[----:B------:R-:W-:-:S00]  /*7c80*/  NOP ;  /* 0x0000000000007918 */ /* 0x000fc00000000000 */
[----:B------:R-:W-:-:S00]  /*7c90*/  NOP ;  /* 0x0000000000007918 */ /* 0x000fc00000000000 */
[----:B------:R-:W-:-:S00]  /*7ca0*/  NOP ;  /* 0x0000000000007918 */ /* 0x000fc00000000000 */
[----:B------:R-:W-:-:S00]  /*7cb0*/  NOP ;  /* 0x0000000000007918 */ /* 0x000fc00000000000 */
[----:B------:R-:W-:-:S00]  /*7cc0*/  NOP ;  /* 0x0000000000007918 */ /* 0x000fc00000000000 */
[----:B------:R-:W-:-:S00]  /*7cd0*/  NOP ;  /* 0x0000000000007918 */ /* 0x000fc00000000000 */
[----:B------:R-:W-:-:S00]  /*7ce0*/  NOP ;  /* 0x0000000000007918 */ /* 0x000fc00000000000 */
[----:B------:R-:W-:-:S00]  /*7cf0*/  NOP ;  /* 0x0000000000007918 */ /* 0x000fc00000000000 */
.L_x_160:


//--------------------- .nv.global.init           --------------------------
	.section	.nv.global.init,"aw",@progbits
.nv.global.init:
	.type		$str$27,@object
	.size		$str$27,($str$28 - $str$27)
$str$27:
        /*0000*/ 	.byte	0x28, 0x61, 0x64, 0x64, 0x72, 0x65, 0x73, 0x73, 0x20, 0x26, 0x20, 0x6d, 0x61, 0x73, 0x6b, 0x29
        /*0010*/ 	.byte	0x20, 0x3d, 0x3d, 0x20, 0x30, 0x00
	.type		$str$28,@object
	.size		$str$28,($str$26 - $str$28)
$str$28:
        /*0016*/ 	.byte	0x2f, 0x74, 0x6d, 0x70, 0x2f, 0x63, 0x75, 0x74, 0x6c, 0x61, 0x73, 0x73, 0x5f, 0x73, 0x77, 0x65
        /*0026*/ 	.byte	0x65, 0x70, 0x5f, 0x73, 0x72, 0x63, 0x2f, 0x69, 0x6e, 0x63, 0x6c, 0x75, 0x64, 0x65, 0x2f, 0x63
        /*0036*/ 	.byte	0x75, 0x74, 0x65, 0x2f, 0x70, 0x6f, 0x69, 0x6e, 0x74, 0x65, 0x72, 0x5f, 0x66, 0x6c, 0x61, 0x67
        /*0046*/ 	.byte	0x67, 0x65, 0x64, 0x2e, 0x68, 0x70, 0x70, 0x00
	.type		$str$26,@object
	.size		$str$26,($str$25 - $str$26)
$str$26:
        /*004e*/ 	.byte	0x2f, 0x74, 0x6d, 0x70, 0x2f, 0x63, 0x75, 0x74, 0x6c, 0x61, 0x73, 0x73, 0x5f, 0x73, 0x77, 0x65
        /*005e*/ 	.byte	0x65, 0x70, 0x5f, 0x73, 0x72, 0x63, 0x2f, 0x69, 0x6e, 0x63, 0x6c, 0x75, 0x64, 0x65, 0x2f, 0x63
        /*006e*/ 	.byte	0x75, 0x74, 0x65, 0x2f, 0x61, 0x74, 0x6f, 0x6d, 0x2f, 0x63, 0x6f, 0x70, 0x79, 0x5f, 0x74, 0x72
        /*007e*/ 	.byte	0x61, 0x69, 0x74, 0x73, 0x5f, 0x73, 0x6d, 0x31, 0x30, 0x30, 0x2e, 0x68, 0x70, 0x70, 0x00
	.type		$str$25,@object
	.size		$str$25,(__unnamed_1 - $str$25)
$str$25:
        /*008d*/ 	.byte	0x28, 0x28, 0x75, 0x69, 0x6e, 0x74, 0x33, 0x32, 0x5f, 0x74, 0x28, 0x74, 0x68, 0x72, 0x65, 0x61
        /*009d*/ 	.byte	0x64, 0x49, 0x64, 0x78, 0x2e, 0x78, 0x29, 0x20, 0x2f, 0x20, 0x33, 0x32, 0x29, 0x20, 0x25, 0x20
        /*00ad*/ 	.byte	0x34, 0x29, 0x20, 0x3d, 0x3d, 0x20, 0x28, 0x28, 0x28, 0x74, 0x6d, 0x65, 0x6d, 0x5f, 0x61, 0x64
        /*00bd*/ 	.byte	0x64, 0x72, 0x20, 0x3e, 0x3e, 0x20, 0x31, 0x36, 0x29, 0x20, 0x2f, 0x20, 0x33, 0x32, 0x29, 0x20
        /*00cd*/ 	.byte	0x25, 0x20, 0x34, 0x29, 0x00
	.type		__unnamed_1,@object
	.size		__unnamed_1,(__unnamed_2 - __unnamed_1)
__unnamed_1:
        /*00d2*/ 	.byte	0x61, 0x75, 0x74, 0x6f, 0x20, 0x63, 0x75, 0x74, 0x65, 0x3a, 0x3a, 0x61, 0x73, 0x5f, 0x70, 0x6f
        /* <DEDUP_REMOVED lines=24> */
        /*0262*/ 	.byte	0x3e, 0x3e, 0x3e, 0x5d, 0x00
	.type		__unnamed_2,@object
	.size		__unnamed_2,(.L_2 - __unnamed_2)
__unnamed_2:
        /* <DEDUP_REMOVED lines=42> */
        /*0507*/ 	.byte	0x3e, 0x5d, 0x00
.L_2:


//--------------------- .nv.shared._ZN7cutlass13device_kernelINS_4gemm6kernel13GemmUniversalIN4cute5tupleIJiiiiEEENS1_10collective13CollectiveMmaINS1_35MainloopSm100TmaUmmaWarpSpecializedILi88ELi2ELi4ENS5_IJNS4_1CILi2EEENSA_ILi1EEESC_EEEEENS5_IJNSA_ILi64EEENSA_ILi16EEESG_EEENS_6half_tENS5_IJlSC_lEEESI_SJ_NS4_8TiledMMAINS4_8MMA_AtomIJNS4_20SM100_MMA_F16BF16_SSISI_SI_fLi64ELi16ELNS4_4UMMA5MajorE0ELSO_0ELNSN_7ScaleInE0ELSP_0EEEEEENS4_6LayoutINS5_IJSC_SC_SC_EEENS5_IJNSA_ILi0EEESU_SU_EEEEENS5_IJNS4_10UnderscoreESX_SX_EEEEENS4_13SM90_TMA_LOADENS4_14ComposedLayoutINS4_7SwizzleILi1ELi4ELi3EEENS4_18smem_ptr_flag_bitsILi16EEENSS_INS5_IJNSA_ILi8EEESG_EEENS5_IJSG_SC_EEEEEEEvNS4_8identityENS4_23SM90_TMA_LOAD_MULTICASTES1A_vS1B_EENS_8epilogue10collective18CollectiveEpilogueINS1E_23Sm100TmaWarpSpecializedILi2ELi1ELi8ELb1ELb0EEEJSH_NS5_IJNSS_ISF_SC_EENSS_ISG_SC_EEEEESI_SJ_SI_SJ_NS1E_6fusion15FusionCallbacksIS1I_NS1M_17LinearCombinationISI_fSI_fLNS_15FloatRoundStyleE2EEESH_S1L_JEEENS4_5SM1004TMEM4LOAD26SM100_TMEM_LOAD_16dp256b2xES10_S1A_NS4_17SM75_U32x4_LDSM_NENS4_14SM90_TMA_STOREES1A_NS4_17SM90_U32x4_STSM_NENS4_39AutoVectorizingCopyWithAssumedAlignmentILi128EEEEEEvvEEEEvNT_6ParamsE --------------------------
	.section	.nv.shared._ZN7cutlass13device_kernelINS_4gemm6kernel13GemmUniversalIN4cute5tupleIJiiiiEEENS1_10collective13CollectiveMmaINS1_35MainloopSm100TmaUmmaWarpSpecializedILi88ELi2ELi4ENS5_IJNS4_1CILi2EEENSA_ILi1EEESC_EEEEENS5_IJNSA_ILi64EEENSA_ILi16EEESG_EEENS_6half_tENS5_IJlSC_lEEESI_SJ_NS4_8TiledMMAINS4_8MMA_AtomIJNS4_20SM100_MMA_F16BF16_SSISI_SI_fLi64ELi16ELNS4_4UMMA5MajorE0ELSO_0ELNSN_7ScaleInE0ELSP_0EEEEEENS4_6LayoutINS5_IJSC_SC_SC_EEENS5_IJNSA_ILi0EEESU_SU_EEEEENS5_IJNS4_10UnderscoreESX_SX_EEEEENS4_13SM90_TMA_LOADENS4_14ComposedLayoutINS4_7SwizzleILi1ELi4ELi3EEENS4_18smem_ptr_flag_bitsILi16EEENSS_INS5_IJNSA_ILi8EEESG_EEENS5_IJSG_SC_EEEEEEEvNS4_8identityENS4_23SM90_TMA_LOAD_MULTICASTES1A_vS1B_EENS_8epilogue10collective18CollectiveEpilogueINS1E_23Sm100TmaWarpSpecializedILi2ELi1ELi8ELb1ELb0EEEJSH_NS5_IJNSS_ISF_SC_EENSS_ISG_SC_EEEEESI_SJ_SI_SJ_NS1E_6fusion15FusionCallbacksIS1I_NS1M_17LinearCombinationISI_fSI_fLNS_15FloatRoundStyleE2EEESH_S1L_JEEENS4_5SM1004TMEM4LOAD26SM100_TMEM_LOAD_16dp256b2xES10_S1A_NS4_17SM75_U32x4_LDSM_NENS4_14SM90_TMA_STOREES1A_NS4_17SM90_U32x4_STSM_NENS4_39AutoVectorizingCopyWithAssumedAlignmentILi128EEEEEEvvEEEEvNT_6ParamsE,"aw",@nobits
	.sectionflags	@""
	.align	16
	.zero		1024


//--------------------- .nv.shared.reserved.0     --------------------------
	.section	.nv.shared.reserved.0,"aw",@nobits
	.weak		__nv_reservedSMEM_offset_0_alias
	.size		__nv_reservedSMEM_offset_0_alias, 0, 64
	.other		__nv_reservedSMEM_offset_0_alias,@"STO_CUDA_RESERVED_SHARED STV_DEFAULT"
__nv_reservedSMEM_offset_0_alias:
	.zero		0
.nv.shared.reserved.0:
	.zero		64
	.weak		__nv_reservedSMEM_tcgen05_partition
	.type		__nv_reservedSMEM_tcgen05_partition,@object
	.size		__nv_reservedSMEM_tcgen05_partition,(.L_0 - __nv_reservedSMEM_tcgen05_partition)
__nv_reservedSMEM_tcgen05_partition:
	.zero		32
.L_0:


//--------------------- .nv.global                --------------------------
	.section	.nv.global,"aw",@nobits
.nv.global:
	.type		_ZN40_INTERNAL_fc6858f9_4_k_cu_1f726766_115614cute1_E,@object
	.size		_ZN40_INTERNAL_fc6858f9_4_k_cu_1f726766_115614cute1_E,(_ZN40_INTERNAL_fc6858f9_4_k_cu_1f726766_115614cuda3std3__45__cpo6cbeginE - _ZN40_INTERNAL_fc6858f9_4_k_cu_1f726766_115614cute1_E)
_ZN40_INTERNAL_fc6858f9_4_k_cu_1f726766_115614cute1_E:
	.zero		1
	.type		_ZN40_INTERNAL_fc6858f9_4_k_cu_1f726766_115614cuda3std3__45__cpo6cbeginE,@object
	.size		_ZN40_INTERNAL_fc6858f9_4_k_cu_1f726766_115614cuda3std3__45__cpo6cbeginE,(_ZN40_INTERNAL_fc6858f9_4_k_cu_1f726766_115614cuda3std3__48in_placeE - _ZN40_INTERNAL_fc6858f9_4_k_cu_1f726766_115614cuda3std3__45__cpo6cbeginE)
_ZN40_INTERNAL_fc6858f9_4_k_cu_1f726766_115614cuda3std3__45__cpo6cbeginE:
	.zero		1
	.type		_ZN40_INTERNAL_fc6858f9_4_k_cu_1f726766_115614cuda3std3__48in_placeE,@object
	.size		_ZN40_INTERNAL_fc6858f9_4_k_cu_1f726766_115614cuda3std3__48in_placeE,(_ZN40_INTERNAL_fc6858f9_4_k_cu_1f726766_115614cuda3std6ranges3__45__cpo9iter_moveE - _ZN40_INTERNAL_fc6858f9_4_k_cu_1f726766_115614cuda3std3__48in_placeE)
_ZN40_INTERNAL_fc6858f9_4_k_cu_1f726766_115614cuda3std3__48in_placeE:
	.zero		1
	.type		_ZN40_INTERNAL_fc6858f9_4_k_cu_1f726766_115614cuda3std6ranges3__45__cpo9iter_moveE,@object
	.size		_ZN40_INTERNAL_fc6858f9_4_k_cu_1f726766_115614cuda3std6ranges3__45__cpo9iter_moveE,(_ZN40_INTERNAL_fc6858f9_4_k_cu_1f726766_115614cuda3std3__45__cpo5beginE - _ZN40_INTERNAL_fc6858f9_4_k_cu_1f726766_115614cuda3std6ranges3__45__cpo9iter_moveE)
_ZN40_INTERNAL_fc6858f9_4_k_cu_1f726766_115614cuda3std6ranges3__45__cpo9iter_moveE:
	.zero		1
	.type		_ZN40_INTERNAL_fc6858f9_4_k_cu_1f726766_115614cuda3std3__45__cpo5beginE,@object
	.size		_ZN40_INTERNAL_fc6858f9_4_k_cu_1f726766_115614cuda3std3__45__cpo5beginE,(_ZN40_INTERNAL_fc6858f9_4_k_cu_1f726766_115614cuda3std3__442_GLOBAL__N__fc6858f9_4_k_cu_1f726766_115616ignoreE - _ZN40_INTERNAL_fc6858f9_4_k_cu_1f726766_115614cuda3std3__45__cpo5beginE)
_ZN40_INTERNAL_fc6858f9_4_k_cu_1f726766_115614cuda3std3__45__cpo5beginE:
	.zero		1
	.type		_ZN40_INTERNAL_fc6858f9_4_k_cu_1f726766_115614cuda3std3__442_GLOBAL__N__fc6858f9_4_k_cu_1f726766_115616ignoreE,@object
	.size		_ZN40_INTERNAL_fc6858f9_4_k_cu_1f726766_115614cuda3std3__442_GLOBAL__N__fc6858f9_4_k_cu_1f726766_115616ignoreE,(_ZN40_INTERNAL_fc6858f9_4_k_cu_1f726766_115614cute7productE - _ZN40_INTERNAL_fc6858f9_4_k_cu_1f726766_115614cuda3std3__442_GLOBAL__N__fc6858f9_4_k_cu_1f726766_115616ignoreE)
_ZN40_INTERNAL_fc6858f9_4_k_cu_1f726766_115614cuda3std3__442_GLOBAL__N__fc6858f9_4_k_cu_1f726766_115616ignoreE:
	.zero		1
	.type		_ZN40_INTERNAL_fc6858f9_4_k_cu_1f726766_115614cute7productE,@object
	.size		_ZN40_INTERNAL_fc6858f9_4_k_cu_1f726766_115614cute7productE,(_ZN40_INTERNAL_fc6858f9_4_k_cu_1f726766_115614cuda3std3__45__cpo3endE - _ZN40_INTERNAL_fc6858f9_4_k_cu_1f726766_115614cute7productE)
_ZN40_INTERNAL_fc6858f9_4_k_cu_1f726766_115614cute7productE:
	.zero		1
	.type		_ZN40_INTERNAL_fc6858f9_4_k_cu_1f726766_115614cuda3std3__45__cpo3endE,@object
	.size		_ZN40_INTERNAL_fc6858f9_4_k_cu_1f726766_115614cuda3std3__45__cpo3endE,(_ZN40_INTERNAL_fc6858f9_4_k_cu_1f726766_115614cuda3std3__419piecewise_constructE - _ZN40_INTERNAL_fc6858f9_4_k_cu_1f726766_115614cuda3std3__45__cpo3endE)
_ZN40_INTERNAL_fc6858f9_4_k_cu_1f726766_115614cuda3std3__45__cpo3endE:
	.zero		1
	.type		_ZN40_INTERNAL_fc6858f9_4_k_cu_1f726766_115614cuda3std3__419piecewise_constructE,@object
	.size		_ZN40_INTERNAL_fc6858f9_4_k_cu_1f726766_115614cuda3std3__419piecewise_constructE,(_ZN40_INTERNAL_fc6858f9_4_k_cu_1f726766_115614cuda3std3__45__cpo4cendE - _ZN40_INTERNAL_fc6858f9_4_k_cu_1f726766_115614cuda3std3__419piecewise_constructE)
_ZN40_INTERNAL_fc6858f9_4_k_cu_1f726766_115614cuda3std3__419piecewise_constructE:
	.zero		1
	.type		_ZN40_INTERNAL_fc6858f9_4_k_cu_1f726766_115614cuda3std3__45__cpo4cendE,@object
	.size		_ZN40_INTERNAL_fc6858f9_4_k_cu_1f726766_115614cuda3std3__45__cpo4cendE,(_ZN40_INTERNAL_fc6858f9_4_k_cu_1f726766_115614cuda3std6ranges3__45__cpo4swapE - _ZN40_INTERNAL_fc6858f9_4_k_cu_1f726766_115614cuda3std3__45__cpo4cendE)
_ZN40_INTERNAL_fc6858f9_4_k_cu_1f726766_115614cuda3std3__45__cpo4cendE:
	.zero		1
	.type		_ZN40_INTERNAL_fc6858f9_4_k_cu_1f726766_115614cuda3std6ranges3__45__cpo4swapE,@object
	.size		_ZN40_INTERNAL_fc6858f9_4_k_cu_1f726766_115614cuda3std6ranges3__45__cpo4swapE,(.L_10 - _ZN40_INTERNAL_fc6858f9_4_k_cu_1f726766_115614cuda3std6ranges3__45__cpo4swapE)
_ZN40_INTERNAL_fc6858f9_4_k_cu_1f726766_115614cuda3std6ranges3__45__cpo4swapE:
	.zero		1
.L_10:


//--------------------- .nv.constant0._ZN7cutlass13device_kernelINS_4gemm6kernel13GemmUniversalIN4cute5tupleIJiiiiEEENS1_10collective13CollectiveMmaINS1_35MainloopSm100TmaUmmaWarpSpecializedILi88ELi2ELi4ENS5_IJNS4_1CILi2EEENSA_ILi1EEESC_EEEEENS5_IJNSA_ILi64EEENSA_ILi16EEESG_EEENS_6half_tENS5_IJlSC_lEEESI_SJ_NS4_8TiledMMAINS4_8MMA_AtomIJNS4_20SM100_MMA_F16BF16_SSISI_SI_fLi64ELi16ELNS4_4UMMA5MajorE0ELSO_0ELNSN_7ScaleInE0ELSP_0EEEEEENS4_6LayoutINS5_IJSC_SC_SC_EEENS5_IJNSA_ILi0EEESU_SU_EEEEENS5_IJNS4_10UnderscoreESX_SX_EEEEENS4_13SM90_TMA_LOADENS4_14ComposedLayoutINS4_7SwizzleILi1ELi4ELi3EEENS4_18smem_ptr_flag_bitsILi16EEENSS_INS5_IJNSA_ILi8EEESG_EEENS5_IJSG_SC_EEEEEEEvNS4_8identityENS4_23SM90_TMA_LOAD_MULTICASTES1A_vS1B_EENS_8epilogue10collective18CollectiveEpilogueINS1E_23Sm100TmaWarpSpecializedILi2ELi1ELi8ELb1ELb0EEEJSH_NS5_IJNSS_ISF_SC_EENSS_ISG_SC_EEEEESI_SJ_SI_SJ_NS1E_6fusion15FusionCallbacksIS1I_NS1M_17LinearCombinationISI_fSI_fLNS_15FloatRoundStyleE2EEESH_S1L_JEEENS4_5SM1004TMEM4LOAD26SM100_TMEM_LOAD_16dp256b2xES10_S1A_NS4_17SM75_U32x4_LDSM_NENS4_14SM90_TMA_STOREES1A_NS4_17SM90_U32x4_STSM_NENS4_39AutoVectorizingCopyWithAssumedAlignmentILi128EEEEEEvvEEEEvNT_6ParamsE --------------------------
	.section	.nv.constant0._ZN7cutlass13device_kernelINS_4gemm6kernel13GemmUniversalIN4cute5tupleIJiiiiEEENS1_10collective13CollectiveMmaINS1_35MainloopSm100TmaUmmaWarpSpecializedILi88ELi2ELi4ENS5_IJNS4_1CILi2EEENSA_ILi1EEESC_EEEEENS5_IJNSA_ILi64EEENSA_ILi16EEESG_EEENS_6half_tENS5_IJlSC_lEEESI_SJ_NS4_8TiledMMAINS4_8MMA_AtomIJNS4_20SM100_MMA_F16BF16_SSISI_SI_fLi64ELi16ELNS4_4UMMA5MajorE0ELSO_0ELNSN_7ScaleInE0ELSP_0EEEEEENS4_6LayoutINS5_IJSC_SC_SC_EEENS5_IJNSA_ILi0EEESU_SU_EEEEENS5_IJNS4_10UnderscoreESX_SX_EEEEENS4_13SM90_TMA_LOADENS4_14ComposedLayoutINS4_7SwizzleILi1ELi4ELi3EEENS4_18smem_ptr_flag_bitsILi16EEENSS_INS5_IJNSA_ILi8EEESG_EEENS5_IJSG_SC_EEEEEEEvNS4_8identityENS4_23SM90_TMA_LOAD_MULTICASTES1A_vS1B_EENS_8epilogue10collective18CollectiveEpilogueINS1E_23Sm100TmaWarpSpecializedILi2ELi1ELi8ELb1ELb0EEEJSH_NS5_IJNSS_ISF_SC_EENSS_ISG_SC_EEEEESI_SJ_SI_SJ_NS1E_6fusion15FusionCallbacksIS1I_NS1M_17LinearCombinationISI_fSI_fLNS_15FloatRoundStyleE2EEESH_S1L_JEEENS4_5SM1004TMEM4LOAD26SM100_TMEM_LOAD_16dp256b2xES10_S1A_NS4_17SM75_U32x4_LDSM_NENS4_14SM90_TMA_STOREES1A_NS4_17SM90_U32x4_STSM_NENS4_39AutoVectorizingCopyWithAssumedAlignmentILi128EEEEEEvvEEEEvNT_6ParamsE,"a",@progbits
	.sectionflags	@""
	.align	4
.nv.constant0._ZN7cutlass13device_kernelINS_4gemm6kernel13GemmUniversalIN4cute5tupleIJiiiiEEENS1_10collective13CollectiveMmaINS1_35MainloopSm100TmaUmmaWarpSpecializedILi88ELi2ELi4ENS5_IJNS4_1CILi2EEENSA_ILi1EEESC_EEEEENS5_IJNSA_ILi64EEENSA_ILi16EEESG_EEENS_6half_tENS5_IJlSC_lEEESI_SJ_NS4_8TiledMMAINS4_8MMA_AtomIJNS4_20SM100_MMA_F16BF16_SSISI_SI_fLi64ELi16ELNS4_4UMMA5MajorE0ELSO_0ELNSN_7ScaleInE0ELSP_0EEEEEENS4_6LayoutINS5_IJSC_SC_SC_EEENS5_IJNSA_ILi0EEESU_SU_EEEEENS5_IJNS4_10UnderscoreESX_SX_EEEEENS4_13SM90_TMA_LOADENS4_14ComposedLayoutINS4_7SwizzleILi1ELi4ELi3EEENS4_18smem_ptr_flag_bitsILi16EEENSS_INS5_IJNSA_ILi8EEESG_EEENS5_IJSG_SC_EEEEEEEvNS4_8identityENS4_23SM90_TMA_LOAD_MULTICASTES1A_vS1B_EENS_8epilogue10collective18CollectiveEpilogueINS1E_23Sm100TmaWarpSpecializedILi2ELi1ELi8ELb1ELb0EEEJSH_NS5_IJNSS_ISF_SC_EENSS_ISG_SC_EEEEESI_SJ_SI_SJ_NS1E_6fusion15FusionCallbacksIS1I_NS1M_17LinearCombinationISI_fSI_fLNS_15FloatRoundStyleE2EEESH_S1L_JEEENS4_5SM1004TMEM4LOAD26SM100_TMEM_LOAD_16dp256b2xES10_S1A_NS4_17SM75_U32x4_LDSM_NENS4_14SM90_TMA_STOREES1A_NS4_17SM90_U32x4_STSM_NENS4_39AutoVectorizingCopyWithAssumedAlignmentILi128EEEEEEvvEEEEvNT_6ParamsE:
	.zero		2944


//--------------------- SYMBOLS --------------------------

	.type		.nv.reservedSmem.offset0,@object
	.size		.nv.reservedSmem.offset0,0x4
	.type		.nv.reservedSmem.cap,@object
	.size		.nv.reservedSmem.cap,0x4
	.type		__assertfail,@function
